	.target	sm_100a

	.elftype	@"ET_EXEC"


//--------------------- .note.nv.tkinfo           --------------------------
	.section	.note.nv.tkinfo,"",@"SHT_NOTE"
	.sectionflags	@"SHF_NOTE_NV_TKINFO"
	.tkinfo
        /*0018*/ 	.word	0x00000002
        /*0030*/ 	.string	""
        /*0030*/ 	.string	"ptxas"
        /*0030*/ 	.string	"Cuda compilation tools, release 13.0, V13.0.88"
        /*0030*/ 	.string	"Build cuda_13.0.r13.0/compiler.36424714_0"
        /*0030*/ 	.string	"-arch sm_100a -m 64 "



//--------------------- .note.nv.cuinfo           --------------------------
	.section	.note.nv.cuinfo,"",@"SHT_NOTE"
	.sectionflags	@"SHF_NOTE_NV_CUINFO"
        /*0018*/ 	.short	0x0002
        /*001a*/ 	.short	0x0064
        /*001c*/ 	.short	0x0082
	.zero		2


//--------------------- .nv.info                  --------------------------
	.section	.nv.info,"",@"SHT_CUDA_INFO"
	.align	4


	//----- nvinfo : EIATTR_REGCOUNT
	.align		4
        /*0000*/ 	.byte	0x04, 0x2f
        /*0002*/ 	.short	(.L_12 - .L_11)
	.align		4
.L_11:
        /*0004*/ 	.word	index@(_ZN7cutlass13device_kernelIN5flash11enable_sm90INS1_16FlashAttnFwdSm90INS1_25CollectiveMainloopFwdSm90ILi2EN4cute5tupleIJNS5_1CILi1EEES8_S8_EEENS6_IJNS7_ILi192EEENS7_ILi128EEENS7_ILi64EEEEEELi64ENS_10bfloat16_tEfNS_4arch4Sm90ELb1ELb0ELb0ELb1ELb0ELb1ELb0ELb1ELb1ELb1ELb1ELb0EEENS1_21CollectiveEpilogueFwdINS6_IJSA_SC_SB_EEES9_SE_SG_Li384ELb1ELb1ELb1ELb0EEENS1_36VarlenDynamicPersistentTileSchedulerILi192ELi128ELi384ELi128ELb1ELb1ELb1ELb1ELb1ELb1EEEEEEEEEvNT_6ParamsE)
        /*0008*/ 	.word	0x00000004


	//----- nvinfo : EIATTR_FRAME_SIZE
	.align		4
.L_12:
        /*000c*/ 	.byte	0x04, 0x11
        /*000e*/ 	.short	(.L_14 - .L_13)
	.align		4
.L_13:
        /*0010*/ 	.word	index@(_ZN7cutlass13device_kernelIN5flash11enable_sm90INS1_16FlashAttnFwdSm90INS1_25CollectiveMainloopFwdSm90ILi2EN4cute5tupleIJNS5_1CILi1EEES8_S8_EEENS6_IJNS7_ILi192EEENS7_ILi128EEENS7_ILi64EEEEEELi64ENS_10bfloat16_tEfNS_4arch4Sm90ELb1ELb0ELb0ELb1ELb0ELb1ELb0ELb1ELb1ELb1ELb1ELb0EEENS1_21CollectiveEpilogueFwdINS6_IJSA_SC_SB_EEES9_SE_SG_Li384ELb1ELb1ELb1ELb0EEENS1_36VarlenDynamicPersistentTileSchedulerILi192ELi128ELi384ELi128ELb1ELb1ELb1ELb1ELb1ELb1EEEEEEEEEvNT_6ParamsE)
        /*0014*/ 	.word	0x00000000


	//----- nvinfo : EIATTR_REGCOUNT
	.align		4
.L_14:
        /*0018*/ 	.byte	0x04, 0x2f
        /*001a*/ 	.short	(.L_16 - .L_15)
	.align		4
.L_15:
        /*001c*/ 	.word	index@(_ZN7cutlass13device_kernelIN5flash11enable_sm90INS1_16FlashAttnFwdSm90INS1_25CollectiveMainloopFwdSm90ILi2EN4cute5tupleIJNS5_1CILi1EEES8_S8_EEENS6_IJNS7_ILi192EEENS7_ILi128EEENS7_ILi64EEEEEELi64ENS_10bfloat16_tEfNS_4arch4Sm90ELb1ELb0ELb0ELb1ELb0ELb0ELb0ELb1ELb1ELb1ELb1ELb0EEENS1_21CollectiveEpilogueFwdINS6_IJSA_SC_SB_EEES9_SE_SG_Li384ELb1ELb1ELb1ELb0EEENS1_36VarlenDynamicPersistentTileSchedulerILi192ELi128ELi384ELi128ELb1ELb1ELb1ELb1ELb1ELb1EEEEEEEEEvNT_6ParamsE)
        /*0020*/ 	.word	0x00000004


	//----- nvinfo : EIATTR_FRAME_SIZE
	.align		4
.L_16:
        /*0024*/ 	.byte	0x04, 0x11
        /*0026*/ 	.short	(.L_18 - .L_17)
	.align		4
.L_17:
        /*0028*/ 	.word	index@(_ZN7cutlass13device_kernelIN5flash11enable_sm90INS1_16FlashAttnFwdSm90INS1_25CollectiveMainloopFwdSm90ILi2EN4cute5tupleIJNS5_1CILi1EEES8_S8_EEENS6_IJNS7_ILi192EEENS7_ILi128EEENS7_ILi64EEEEEELi64ENS_10bfloat16_tEfNS_4arch4Sm90ELb1ELb0ELb0ELb1ELb0ELb0ELb0ELb1ELb1ELb1ELb1ELb0EEENS1_21CollectiveEpilogueFwdINS6_IJSA_SC_SB_EEES9_SE_SG_Li384ELb1ELb1ELb1ELb0EEENS1_36VarlenDynamicPersistentTileSchedulerILi192ELi128ELi384ELi128ELb1ELb1ELb1ELb1ELb1ELb1EEEEEEEEEvNT_6ParamsE)
        /*002c*/ 	.word	0x00000000


	//----- nvinfo : EIATTR_REGCOUNT
	.align		4
.L_18:
        /*0030*/ 	.byte	0x04, 0x2f
        /*0032*/ 	.short	(.L_20 - .L_19)
	.align		4
.L_19:
        /*0034*/ 	.word	index@(_ZN7cutlass13device_kernelIN5flash11enable_sm90INS1_16FlashAttnFwdSm90INS1_25CollectiveMainloopFwdSm90ILi2EN4cute5tupleIJNS5_1CILi1EEES8_S8_EEENS6_IJNS7_ILi192EEENS7_ILi128EEENS7_ILi64EEEEEELi64ENS_10bfloat16_tEfNS_4arch4Sm90ELb1ELb0ELb0ELb0ELb0ELb0ELb0ELb1ELb1ELb1ELb1ELb0EEENS1_21CollectiveEpilogueFwdINS6_IJSA_SC_SB_EEES9_SE_SG_Li384ELb0ELb1ELb1ELb0EEENS1_19SingleTileSchedulerILb0ELb1ELb1ELi192EEEEEEEEEvNT_6ParamsE)
        /*0038*/ 	.word	0x00000004


	//----- nvinfo : EIATTR_FRAME_SIZE
	.align		4
.L_20:
        /*003c*/ 	.byte	0x04, 0x11
        /*003e*/ 	.short	(.L_22 - .L_21)
	.align		4
.L_21:
        /*0040*/ 	.word	index@(_ZN7cutlass13device_kernelIN5flash11enable_sm90INS1_16FlashAttnFwdSm90INS1_25CollectiveMainloopFwdSm90ILi2EN4cute5tupleIJNS5_1CILi1EEES8_S8_EEENS6_IJNS7_ILi192EEENS7_ILi128EEENS7_ILi64EEEEEELi64ENS_10bfloat16_tEfNS_4arch4Sm90ELb1ELb0ELb0ELb0ELb0ELb0ELb0ELb1ELb1ELb1ELb1ELb0EEENS1_21CollectiveEpilogueFwdINS6_IJSA_SC_SB_EEES9_SE_SG_Li384ELb0ELb1ELb1ELb0EEENS1_19SingleTileSchedulerILb0ELb1ELb1ELi192EEEEEEEEEvNT_6ParamsE)
        /*0044*/ 	.word	0x00000000


	//----- nvinfo : EIATTR_REGCOUNT
	.align		4
.L_22:
        /*0048*/ 	.byte	0x04, 0x2f
        /*004a*/ 	.short	(.L_24 - .L_23)
	.align		4
.L_23:
        /*004c*/ 	.word	index@(_ZN7cutlass13device_kernelIN5flash11enable_sm90INS1_16FlashAttnFwdSm90INS1_25CollectiveMainloopFwdSm90ILi2EN4cute5tupleIJNS5_1CILi1EEES8_S8_EEENS6_IJNS7_ILi192EEENS7_ILi128EEENS7_ILi64EEEEEELi64ENS_10bfloat16_tEfNS_4arch4Sm90ELb0ELb1ELb0ELb1ELb0ELb1ELb0ELb1ELb1ELb1ELb1ELb0EEENS1_21CollectiveEpilogueFwdINS6_IJSA_SC_SB_EEES9_SE_SG_Li384ELb1ELb1ELb1ELb0EEENS1_36VarlenDynamicPersistentTileSchedulerILi192ELi128ELi384ELi128ELb1ELb1ELb1ELb1ELb0ELb1EEEEEEEEEvNT_6ParamsE)
        /*0050*/ 	.word	0x00000004


	//----- nvinfo : EIATTR_FRAME_SIZE
	.align		4
.L_24:
        /*0054*/ 	.byte	0x04, 0x11
        /*0056*/ 	.short	(.L_26 - .L_25)
	.align		4
.L_25:
        /*0058*/ 	.word	index@(_ZN7cutlass13device_kernelIN5flash11enable_sm90INS1_16FlashAttnFwdSm90INS1_25CollectiveMainloopFwdSm90ILi2EN4cute5tupleIJNS5_1CILi1EEES8_S8_EEENS6_IJNS7_ILi192EEENS7_ILi128EEENS7_ILi64EEEEEELi64ENS_10bfloat16_tEfNS_4arch4Sm90ELb0ELb1ELb0ELb1ELb0ELb1ELb0ELb1ELb1ELb1ELb1ELb0EEENS1_21CollectiveEpilogueFwdINS6_IJSA_SC_SB_EEES9_SE_SG_Li384ELb1ELb1ELb1ELb0EEENS1_36VarlenDynamicPersistentTileSchedulerILi192ELi128ELi384ELi128ELb1ELb1ELb1ELb1ELb0ELb1EEEEEEEEEvNT_6ParamsE)
        /*005c*/ 	.word	0x00000000


	//----- nvinfo : EIATTR_REGCOUNT
	.align		4
.L_26:
        /*0060*/ 	.byte	0x04, 0x2f
        /*0062*/ 	.short	(.L_28 - .L_27)
	.align		4
.L_27:
        /*0064*/ 	.word	index@(_ZN7cutlass13device_kernelIN5flash11enable_sm90INS1_16FlashAttnFwdSm90INS1_25CollectiveMainloopFwdSm90ILi2EN4cute5tupleIJNS5_1CILi1EEES8_S8_EEENS6_IJNS7_ILi192EEENS7_ILi128EEENS7_ILi64EEEEEELi64ENS_10bfloat16_tEfNS_4arch4Sm90ELb0ELb1ELb0ELb1ELb0ELb0ELb0ELb1ELb1ELb1ELb1ELb0EEENS1_21CollectiveEpilogueFwdINS6_IJSA_SC_SB_EEES9_SE_SG_Li384ELb1ELb1ELb1ELb0EEENS1_36VarlenDynamicPersistentTileSchedulerILi192ELi128ELi384ELi128ELb1ELb1ELb1ELb1ELb0ELb1EEEEEEEEEvNT_6ParamsE)
        /*0068*/ 	.word	0x00000004


	//----- nvinfo : EIATTR_FRAME_SIZE
	.align		4
.L_28:
        /*006c*/ 	.byte	0x04, 0x11
        /*006e*/ 	.short	(.L_30 - .L_29)
	.align		4
.L_29:
        /*0070*/ 	.word	index@(_ZN7cutlass13device_kernelIN5flash11enable_sm90INS1_16FlashAttnFwdSm90INS1_25CollectiveMainloopFwdSm90ILi2EN4cute5tupleIJNS5_1CILi1EEES8_S8_EEENS6_IJNS7_ILi192EEENS7_ILi128EEENS7_ILi64EEEEEELi64ENS_10bfloat16_tEfNS_4arch4Sm90ELb0ELb1ELb0ELb1ELb0ELb0ELb0ELb1ELb1ELb1ELb1ELb0EEENS1_21CollectiveEpilogueFwdINS6_IJSA_SC_SB_EEES9_SE_SG_Li384ELb1ELb1ELb1ELb0EEENS1_36VarlenDynamicPersistentTileSchedulerILi192ELi128ELi384ELi128ELb1ELb1ELb1ELb1ELb0ELb1EEEEEEEEEvNT_6ParamsE)
        /*0074*/ 	.word	0x00000000


	//----- nvinfo : EIATTR_REGCOUNT
	.align		4
.L_30:
        /*0078*/ 	.byte	0x04, 0x2f
        /*007a*/ 	.short	(.L_32 - .L_31)
	.align		4
.L_31:
        /*007c*/ 	.word	index@(_ZN7cutlass13device_kernelIN5flash11enable_sm90INS1_16FlashAttnFwdSm90INS1_25CollectiveMainloopFwdSm90ILi2EN4cute5tupleIJNS5_1CILi1EEES8_S8_EEENS6_IJNS7_ILi192EEENS7_ILi128EEENS7_ILi64EEEEEELi64ENS_10bfloat16_tEfNS_4arch4Sm90ELb0ELb1ELb0ELb0ELb0ELb0ELb0ELb1ELb1ELb1ELb1ELb0EEENS1_21CollectiveEpilogueFwdINS6_IJSA_SC_SB_EEES9_SE_SG_Li384ELb0ELb1ELb1ELb0EEENS1_19SingleTileSchedulerILb0ELb1ELb1ELi192EEEEEEEEEvNT_6ParamsE)
        /*0080*/ 	.word	0x00000004


	//----- nvinfo : EIATTR_FRAME_SIZE
	.align		4
.L_32:
        /*0084*/ 	.byte	0x04, 0x11
        /*0086*/ 	.short	(.L_34 - .L_33)
	.align		4
.L_33:
        /*0088*/ 	.word	index@(_ZN7cutlass13device_kernelIN5flash11enable_sm90INS1_16FlashAttnFwdSm90INS1_25CollectiveMainloopFwdSm90ILi2EN4cute5tupleIJNS5_1CILi1EEES8_S8_EEENS6_IJNS7_ILi192EEENS7_ILi128EEENS7_ILi64EEEEEELi64ENS_10bfloat16_tEfNS_4arch4Sm90ELb0ELb1ELb0ELb0ELb0ELb0ELb0ELb1ELb1ELb1ELb1ELb0EEENS1_21CollectiveEpilogueFwdINS6_IJSA_SC_SB_EEES9_SE_SG_Li384ELb0ELb1ELb1ELb0EEENS1_19SingleTileSchedulerILb0ELb1ELb1ELi192EEEEEEEEEvNT_6ParamsE)
        /*008c*/ 	.word	0x00000000


	//----- nvinfo : EIATTR_REGCOUNT
	.align		4
.L_34:
        /*0090*/ 	.byte	0x04, 0x2f
        /*0092*/ 	.short	(.L_36 - .L_35)
	.align		4
.L_35:
        /*0094*/ 	.word	index@(_ZN7cutlass13device_kernelIN5flash11enable_sm90INS1_16FlashAttnFwdSm90INS1_25CollectiveMainloopFwdSm90ILi2EN4cute5tupleIJNS5_1CILi1EEES8_S8_EEENS6_IJNS7_ILi192EEESA_NS7_ILi64EEEEEELi64ENS_10bfloat16_tEfNS_4arch4Sm90ELb0ELb0ELb0ELb1ELb0ELb1ELb0ELb0ELb1ELb1ELb1ELb0EEENS1_21CollectiveEpilogueFwdINS6_IJSA_SB_SA_EEES9_SD_SF_Li384ELb1ELb1ELb1ELb0EEENS1_36VarlenDynamicPersistentTileSchedulerILi192ELi192ELi384ELi128ELb1ELb1ELb1ELb0ELb1ELb1EEEEEEEEEvNT_6ParamsE)
        /*0098*/ 	.word	0x00000004


	//----- nvinfo : EIATTR_FRAME_SIZE
	.align		4
.L_36:
        /*009c*/ 	.byte	0x04, 0x11
        /*009e*/ 	.short	(.L_38 - .L_37)
	.align		4
.L_37:
        /*00a0*/ 	.word	index@(_ZN7cutlass13device_kernelIN5flash11enable_sm90INS1_16FlashAttnFwdSm90INS1_25CollectiveMainloopFwdSm90ILi2EN4cute5tupleIJNS5_1CILi1EEES8_S8_EEENS6_IJNS7_ILi192EEESA_NS7_ILi64EEEEEELi64ENS_10bfloat16_tEfNS_4arch4Sm90ELb0ELb0ELb0ELb1ELb0ELb1ELb0ELb0ELb1ELb1ELb1ELb0EEENS1_21CollectiveEpilogueFwdINS6_IJSA_SB_SA_EEES9_SD_SF_Li384ELb1ELb1ELb1ELb0EEENS1_36VarlenDynamicPersistentTileSchedulerILi192ELi192ELi384ELi128ELb1ELb1ELb1ELb0ELb1ELb1EEEEEEEEEvNT_6ParamsE)
        /*00a4*/ 	.word	0x00000000


	//----- nvinfo : EIATTR_REGCOUNT
	.align		4
.L_38:
        /*00a8*/ 	.byte	0x04, 0x2f
        /*00aa*/ 	.short	(.L_40 - .L_39)
	.align		4
.L_39:
        /*00ac*/ 	.word	index@(_ZN7cutlass13device_kernelIN5flash11enable_sm90INS1_16FlashAttnFwdSm90INS1_25CollectiveMainloopFwdSm90ILi2EN4cute5tupleIJNS5_1CILi1EEES8_S8_EEENS6_IJNS7_ILi192EEESA_NS7_ILi64EEEEEELi64ENS_10bfloat16_tEfNS_4arch4Sm90ELb0ELb0ELb0ELb1ELb0ELb0ELb0ELb0ELb1ELb1ELb1ELb0EEENS1_21CollectiveEpilogueFwdINS6_IJSA_SB_SA_EEES9_SD_SF_Li384ELb1ELb1ELb1ELb0EEENS1_36VarlenDynamicPersistentTileSchedulerILi192ELi192ELi384ELi128ELb1ELb1ELb1ELb0ELb1ELb1EEEEEEEEEvNT_6ParamsE)
        /*00b0*/ 	.word	0x00000004


	//----- nvinfo : EIATTR_FRAME_SIZE
	.align		4
.L_40:
        /*00b4*/ 	.byte	0x04, 0x11
        /*00b6*/ 	.short	(.L_42 - .L_41)
	.align		4
.L_41:
        /*00b8*/ 	.word	index@(_ZN7cutlass13device_kernelIN5flash11enable_sm90INS1_16FlashAttnFwdSm90INS1_25CollectiveMainloopFwdSm90ILi2EN4cute5tupleIJNS5_1CILi1EEES8_S8_EEENS6_IJNS7_ILi192EEESA_NS7_ILi64EEEEEELi64ENS_10bfloat16_tEfNS_4arch4Sm90ELb0ELb0ELb0ELb1ELb0ELb0ELb0ELb0ELb1ELb1ELb1ELb0EEENS1_21CollectiveEpilogueFwdINS6_IJSA_SB_SA_EEES9_SD_SF_Li384ELb1ELb1ELb1ELb0EEENS1_36VarlenDynamicPersistentTileSchedulerILi192ELi192ELi384ELi128ELb1ELb1ELb1ELb0ELb1ELb1EEEEEEEEEvNT_6ParamsE)
        /*00bc*/ 	.word	0x00000000


	//----- nvinfo : EIATTR_REGCOUNT
	.align		4
.L_42:
        /*00c0*/ 	.byte	0x04, 0x2f
        /*00c2*/ 	.short	(.L_44 - .L_43)
	.align		4
.L_43:
        /*00c4*/ 	.word	index@(_ZN7cutlass13device_kernelIN5flash11enable_sm90INS1_16FlashAttnFwdSm90INS1_25CollectiveMainloopFwdSm90ILi2EN4cute5tupleIJNS5_1CILi1EEES8_S8_EEENS6_IJNS7_ILi192EEESA_NS7_ILi64EEEEEELi64ENS_10bfloat16_tEfNS_4arch4Sm90ELb0ELb0ELb0ELb0ELb0ELb0ELb0ELb0ELb1ELb1ELb1ELb0EEENS1_21CollectiveEpilogueFwdINS6_IJSA_SB_SA_EEES9_SD_SF_Li384ELb0ELb1ELb1ELb0EEENS1_19SingleTileSchedulerILb0ELb1ELb1ELi192EEEEEEEEEvNT_6ParamsE)
        /*00c8*/ 	.word	0x00000004


	//----- nvinfo : EIATTR_FRAME_SIZE
	.align		4
.L_44:
        /*00cc*/ 	.byte	0x04, 0x11
        /*00ce*/ 	.short	(.L_46 - .L_45)
	.align		4
.L_45:
        /*00d0*/ 	.word	index@(_ZN7cutlass13device_kernelIN5flash11enable_sm90INS1_16FlashAttnFwdSm90INS1_25CollectiveMainloopFwdSm90ILi2EN4cute5tupleIJNS5_1CILi1EEES8_S8_EEENS6_IJNS7_ILi192EEESA_NS7_ILi64EEEEEELi64ENS_10bfloat16_tEfNS_4arch4Sm90ELb0ELb0ELb0ELb0ELb0ELb0ELb0ELb0ELb1ELb1ELb1ELb0EEENS1_21CollectiveEpilogueFwdINS6_IJSA_SB_SA_EEES9_SD_SF_Li384ELb0ELb1ELb1ELb0EEENS1_19SingleTileSchedulerILb0ELb1ELb1ELi192EEEEEEEEEvNT_6ParamsE)
        /*00d4*/ 	.word	0x00000000


	//----- nvinfo : EIATTR_MIN_STACK_SIZE
	.align		4
.L_46:
        /*00d8*/ 	.byte	0x04, 0x12
        /*00da*/ 	.short	(.L_48 - .L_47)
	.align		4
.L_47:
        /*00dc*/ 	.word	index@(_ZN7cutlass13device_kernelIN5flash11enable_sm90INS1_16FlashAttnFwdSm90INS1_25CollectiveMainloopFwdSm90ILi2EN4cute5tupleIJNS5_1CILi1EEES8_S8_EEENS6_IJNS7_ILi192EEESA_NS7_ILi64EEEEEELi64ENS_10bfloat16_tEfNS_4arch4Sm90ELb0ELb0ELb0ELb0ELb0ELb0ELb0ELb0ELb1ELb1ELb1ELb0EEENS1_21CollectiveEpilogueFwdINS6_IJSA_SB_SA_EEES9_SD_SF_Li384ELb0ELb1ELb1ELb0EEENS1_19SingleTileSchedulerILb0ELb1ELb1ELi192EEEEEEEEEvNT_6ParamsE)
        /*00e0*/ 	.word	0x00000000


	//----- nvinfo : EIATTR_MIN_STACK_SIZE
	.align		4
.L_48:
        /*00e4*/ 	.byte	0x04, 0x12
        /*00e6*/ 	.short	(.L_50 - .L_49)
	.align		4
.L_49:
        /*00e8*/ 	.word	index@(_ZN7cutlass13device_kernelIN5flash11enable_sm90INS1_16FlashAttnFwdSm90INS1_25CollectiveMainloopFwdSm90ILi2EN4cute5tupleIJNS5_1CILi1EEES8_S8_EEENS6_IJNS7_ILi192EEESA_NS7_ILi64EEEEEELi64ENS_10bfloat16_tEfNS_4arch4Sm90ELb0ELb0ELb0ELb1ELb0ELb0ELb0ELb0ELb1ELb1ELb1ELb0EEENS1_21CollectiveEpilogueFwdINS6_IJSA_SB_SA_EEES9_SD_SF_Li384ELb1ELb1ELb1ELb0EEENS1_36VarlenDynamicPersistentTileSchedulerILi192ELi192ELi384ELi128ELb1ELb1ELb1ELb0ELb1ELb1EEEEEEEEEvNT_6ParamsE)
        /*00ec*/ 	.word	0x00000000


	//----- nvinfo : EIATTR_MIN_STACK_SIZE
	.align		4
.L_50:
        /*00f0*/ 	.byte	0x04, 0x12
        /*00f2*/ 	.short	(.L_52 - .L_51)
	.align		4
.L_51:
        /*00f4*/ 	.word	index@(_ZN7cutlass13device_kernelIN5flash11enable_sm90INS1_16FlashAttnFwdSm90INS1_25CollectiveMainloopFwdSm90ILi2EN4cute5tupleIJNS5_1CILi1EEES8_S8_EEENS6_IJNS7_ILi192EEESA_NS7_ILi64EEEEEELi64ENS_10bfloat16_tEfNS_4arch4Sm90ELb0ELb0ELb0ELb1ELb0ELb1ELb0ELb0ELb1ELb1ELb1ELb0EEENS1_21CollectiveEpilogueFwdINS6_IJSA_SB_SA_EEES9_SD_SF_Li384ELb1ELb1ELb1ELb0EEENS1_36VarlenDynamicPersistentTileSchedulerILi192ELi192ELi384ELi128ELb1ELb1ELb1ELb0ELb1ELb1EEEEEEEEEvNT_6ParamsE)
        /*00f8*/ 	.word	0x00000000


	//----- nvinfo : EIATTR_MIN_STACK_SIZE
	.align		4
.L_52:
        /*00fc*/ 	.byte	0x04, 0x12
        /*00fe*/ 	.short	(.L_54 - .L_53)
	.align		4
.L_53:
        /*0100*/ 	.word	index@(_ZN7cutlass13device_kernelIN5flash11enable_sm90INS1_16FlashAttnFwdSm90INS1_25CollectiveMainloopFwdSm90ILi2EN4cute5tupleIJNS5_1CILi1EEES8_S8_EEENS6_IJNS7_ILi192EEENS7_ILi128EEENS7_ILi64EEEEEELi64ENS_10bfloat16_tEfNS_4arch4Sm90ELb0ELb1ELb0ELb0ELb0ELb0ELb0ELb1ELb1ELb1ELb1ELb0EEENS1_21CollectiveEpilogueFwdINS6_IJSA_SC_SB_EEES9_SE_SG_Li384ELb0ELb1ELb1ELb0EEENS1_19SingleTileSchedulerILb0ELb1ELb1ELi192EEEEEEEEEvNT_6ParamsE)
        /*0104*/ 	.word	0x00000000


	//----- nvinfo : EIATTR_MIN_STACK_SIZE
	.align		4
.L_54:
        /*0108*/ 	.byte	0x04, 0x12
        /*010a*/ 	.short	(.L_56 - .L_55)
	.align		4
.L_55:
        /*010c*/ 	.word	index@(_ZN7cutlass13device_kernelIN5flash11enable_sm90INS1_16FlashAttnFwdSm90INS1_25CollectiveMainloopFwdSm90ILi2EN4cute5tupleIJNS5_1CILi1EEES8_S8_EEENS6_IJNS7_ILi192EEENS7_ILi128EEENS7_ILi64EEEEEELi64ENS_10bfloat16_tEfNS_4arch4Sm90ELb0ELb1ELb0ELb1ELb0ELb0ELb0ELb1ELb1ELb1ELb1ELb0EEENS1_21CollectiveEpilogueFwdINS6_IJSA_SC_SB_EEES9_SE_SG_Li384ELb1ELb1ELb1ELb0EEENS1_36VarlenDynamicPersistentTileSchedulerILi192ELi128ELi384ELi128ELb1ELb1ELb1ELb1ELb0ELb1EEEEEEEEEvNT_6ParamsE)
        /*0110*/ 	.word	0x00000000


	//----- nvinfo : EIATTR_MIN_STACK_SIZE
	.align		4
.L_56:
        /*0114*/ 	.byte	0x04, 0x12
        /*0116*/ 	.short	(.L_58 - .L_57)
	.align		4
.L_57:
        /*0118*/ 	.word	index@(_ZN7cutlass13device_kernelIN5flash11enable_sm90INS1_16FlashAttnFwdSm90INS1_25CollectiveMainloopFwdSm90ILi2EN4cute5tupleIJNS5_1CILi1EEES8_S8_EEENS6_IJNS7_ILi192EEENS7_ILi128EEENS7_ILi64EEEEEELi64ENS_10bfloat16_tEfNS_4arch4Sm90ELb0ELb1ELb0ELb1ELb0ELb1ELb0ELb1ELb1ELb1ELb1ELb0EEENS1_21CollectiveEpilogueFwdINS6_IJSA_SC_SB_EEES9_SE_SG_Li384ELb1ELb1ELb1ELb0EEENS1_36VarlenDynamicPersistentTileSchedulerILi192ELi128ELi384ELi128ELb1ELb1ELb1ELb1ELb0ELb1EEEEEEEEEvNT_6ParamsE)
        /*011c*/ 	.word	0x00000000


	//----- nvinfo : EIATTR_MIN_STACK_SIZE
	.align		4
.L_58:
        /*0120*/ 	.byte	0x04, 0x12
        /*0122*/ 	.short	(.L_60 - .L_59)
	.align		4
.L_59:
        /*0124*/ 	.word	index@(_ZN7cutlass13device_kernelIN5flash11enable_sm90INS1_16FlashAttnFwdSm90INS1_25CollectiveMainloopFwdSm90ILi2EN4cute5tupleIJNS5_1CILi1EEES8_S8_EEENS6_IJNS7_ILi192EEENS7_ILi128EEENS7_ILi64EEEEEELi64ENS_10bfloat16_tEfNS_4arch4Sm90ELb1ELb0ELb0ELb0ELb0ELb0ELb0ELb1ELb1ELb1ELb1ELb0EEENS1_21CollectiveEpilogueFwdINS6_IJSA_SC_SB_EEES9_SE_SG_Li384ELb0ELb1ELb1ELb0EEENS1_19SingleTileSchedulerILb0ELb1ELb1ELi192EEEEEEEEEvNT_6ParamsE)
        /*0128*/ 	.word	0x00000000


	//----- nvinfo : EIATTR_MIN_STACK_SIZE
	.align		4
.L_60:
        /*012c*/ 	.byte	0x04, 0x12
        /*012e*/ 	.short	(.L_62 - .L_61)
	.align		4
.L_61:
        /*0130*/ 	.word	index@(_ZN7cutlass13device_kernelIN5flash11enable_sm90INS1_16FlashAttnFwdSm90INS1_25CollectiveMainloopFwdSm90ILi2EN4cute5tupleIJNS5_1CILi1EEES8_S8_EEENS6_IJNS7_ILi192EEENS7_ILi128EEENS7_ILi64EEEEEELi64ENS_10bfloat16_tEfNS_4arch4Sm90ELb1ELb0ELb0ELb1ELb0ELb0ELb0ELb1ELb1ELb1ELb1ELb0EEENS1_21CollectiveEpilogueFwdINS6_IJSA_SC_SB_EEES9_SE_SG_Li384ELb1ELb1ELb1ELb0EEENS1_36VarlenDynamicPersistentTileSchedulerILi192ELi128ELi384ELi128ELb1ELb1ELb1ELb1ELb1ELb1EEEEEEEEEvNT_6ParamsE)
        /*0134*/ 	.word	0x00000000


	//----- nvinfo : EIATTR_MIN_STACK_SIZE
	.align		4
.L_62:
        /*0138*/ 	.byte	0x04, 0x12
        /*013a*/ 	.short	(.L_64 - .L_63)
	.align		4
.L_63:
        /*013c*/ 	.word	index@(_ZN7cutlass13device_kernelIN5flash11enable_sm90INS1_16FlashAttnFwdSm90INS1_25CollectiveMainloopFwdSm90ILi2EN4cute5tupleIJNS5_1CILi1EEES8_S8_EEENS6_IJNS7_ILi192EEENS7_ILi128EEENS7_ILi64EEEEEELi64ENS_10bfloat16_tEfNS_4arch4Sm90ELb1ELb0ELb0ELb1ELb0ELb1ELb0ELb1ELb1ELb1ELb1ELb0EEENS1_21CollectiveEpilogueFwdINS6_IJSA_SC_SB_EEES9_SE_SG_Li384ELb1ELb1ELb1ELb0EEENS1_36VarlenDynamicPersistentTileSchedulerILi192ELi128ELi384ELi128ELb1ELb1ELb1ELb1ELb1ELb1EEEEEEEEEvNT_6ParamsE)
        /*0140*/ 	.word	0x00000000
.L_64:


//--------------------- .nv.compat                --------------------------
	.section	.nv.compat,"",@"SHT_CUDA_COMPAT_INFO"
	.align	4
        /*0000*/ 	.byte	0x02, 0x09, 0x01, 0x00, 0x02, 0x02, 0x01, 0x00, 0x02, 0x05, 0x05, 0x00, 0x03, 0x07, 0x01, 0x01
        /*0010*/ 	.byte	0x02, 0x03, 0x00, 0x00, 0x02, 0x06, 0x01, 0x00, 0x04, 0x0b, 0x08, 0x00, 0x09, 0x00, 0x00, 0x00
        /*0020*/ 	.byte	0x00, 0x00, 0x00, 0x00


//--------------------- .nv.info._ZN7cutlass13device_kernelIN5flash11enable_sm90INS1_16FlashAttnFwdSm90INS1_25CollectiveMainloopFwdSm90ILi2EN4cute5tupleIJNS5_1CILi1EEES8_S8_EEENS6_IJNS7_ILi192EEESA_NS7_ILi64EEEEEELi64ENS_10bfloat16_tEfNS_4arch4Sm90ELb0ELb0ELb0ELb0ELb0ELb0ELb0ELb0ELb1ELb1ELb1ELb0EEENS1_21CollectiveEpilogueFwdINS6_IJSA_SB_SA_EEES9_SD_SF_Li384ELb0ELb1ELb1ELb0EEENS1_19SingleTileSchedulerILb0ELb1ELb1ELi192EEEEEEEEEvNT_6ParamsE --------------------------
	.section	.nv.info._ZN7cutlass13device_kernelIN5flash11enable_sm90INS1_16FlashAttnFwdSm90INS1_25CollectiveMainloopFwdSm90ILi2EN4cute5tupleIJNS5_1CILi1EEES8_S8_EEENS6_IJNS7_ILi192EEESA_NS7_ILi64EEEEEELi64ENS_10bfloat16_tEfNS_4arch4Sm90ELb0ELb0ELb0ELb0ELb0ELb0ELb0ELb0ELb1ELb1ELb1ELb0EEENS1_21CollectiveEpilogueFwdINS6_IJSA_SB_SA_EEES9_SD_SF_Li384ELb0ELb1ELb1ELb0EEENS1_19SingleTileSchedulerILb0ELb1ELb1ELi192EEEEEEEEEvNT_6ParamsE,"",@"SHT_CUDA_INFO"
	.sectionflags	@""
	.align	4


	//----- nvinfo : EIATTR_CUDA_API_VERSION
	.align		4
        /*0000*/ 	.byte	0x04, 0x37
        /*0002*/ 	.short	(.L_66 - .L_65)
.L_65:
        /*0004*/ 	.word	0x00000082


	//----- nvinfo : EIATTR_KPARAM_INFO
	.align		4
.L_66:
        /*0008*/ 	.byte	0x04, 0x17
        /*000a*/ 	.short	(.L_68 - .L_67)
.L_67:
        /*000c*/ 	.word	0x00000000
        /*0010*/ 	.short	0x0000
        /*0012*/ 	.short	0x0000
        /*0014*/ 	.byte	0x00, 0xf0, 0x01, 0x28


	//----- nvinfo : EIATTR_SPARSE_MMA_MASK
	.align		4
.L_68:
        /*0018*/ 	.byte	0x03, 0x50
        /*001a*/ 	.short	0x0000


	//----- nvinfo : EIATTR_MAXREG_COUNT
	.align		4
        /*001c*/ 	.byte	0x03, 0x1b
        /*001e*/ 	.short	0x0080


	//----- nvinfo : EIATTR_MERCURY_ISA_VERSION
	.align		4
        /*0020*/ 	.byte	0x03, 0x5f
        /*0022*/ 	.short	0x0101


	//----- nvinfo : EIATTR_VRC_CTA_INIT_COUNT
	.align		4
        /*0024*/ 	.byte	0x02, 0x4a
	.zero		1
	.zero		1


	//----- nvinfo : EIATTR_EXIT_INSTR_OFFSETS
	.align		4
        /*0028*/ 	.byte	0x04, 0x1c
        /*002a*/ 	.short	(.L_70 - .L_69)


	//   ....[0]....
.L_69:
        /*002c*/ 	.word	0x00000010


	//----- nvinfo : EIATTR_MAX_THREADS
	.align		4
.L_70:
        /*0030*/ 	.byte	0x04, 0x05
        /*0032*/ 	.short	(.L_72 - .L_71)
.L_71:
        /*0034*/ 	.word	0x00000200
        /*0038*/ 	.word	0x00000001
        /*003c*/ 	.word	0x00000001


	//----- nvinfo : EIATTR_CBANK_PARAM_SIZE
	.align		4
.L_72:
        /*0040*/ 	.byte	0x03, 0x19
        /*0042*/ 	.short	0x0a00


	//----- nvinfo : EIATTR_PARAM_CBANK
	.align		4
        /*0044*/ 	.byte	0x04, 0x0a
        /*0046*/ 	.short	(.L_74 - .L_73)
	.align		4
.L_73:
        /*0048*/ 	.word	index@(.nv.constant0._ZN7cutlass13device_kernelIN5flash11enable_sm90INS1_16FlashAttnFwdSm90INS1_25CollectiveMainloopFwdSm90ILi2EN4cute5tupleIJNS5_1CILi1EEES8_S8_EEENS6_IJNS7_ILi192EEESA_NS7_ILi64EEEEEELi64ENS_10bfloat16_tEfNS_4arch4Sm90ELb0ELb0ELb0ELb0ELb0ELb0ELb0ELb0ELb1ELb1ELb1ELb0EEENS1_21CollectiveEpilogueFwdINS6_IJSA_SB_SA_EEES9_SD_SF_Li384ELb0ELb1ELb1ELb0EEENS1_19SingleTileSchedulerILb0ELb1ELb1ELi192EEEEEEEEEvNT_6ParamsE)
        /*004c*/ 	.short	0x0380
        /*004e*/ 	.short	0x0a00


	//----- nvinfo : EIATTR_SW_WAR
	.align		4
.L_74:
        /*0050*/ 	.byte	0x04, 0x36
        /*0052*/ 	.short	(.L_76 - .L_75)
.L_75:
        /*0054*/ 	.word	0x00000008
.L_76:


//--------------------- .nv.info._ZN7cutlass13device_kernelIN5flash11enable_sm90INS1_16FlashAttnFwdSm90INS1_25CollectiveMainloopFwdSm90ILi2EN4cute5tupleIJNS5_1CILi1EEES8_S8_EEENS6_IJNS7_ILi192EEESA_NS7_ILi64EEEEEELi64ENS_10bfloat16_tEfNS_4arch4Sm90ELb0ELb0ELb0ELb1ELb0ELb0ELb0ELb0ELb1ELb1ELb1ELb0EEENS1_21CollectiveEpilogueFwdINS6_IJSA_SB_SA_EEES9_SD_SF_Li384ELb1ELb1ELb1ELb0EEENS1_36VarlenDynamicPersistentTileSchedulerILi192ELi192ELi384ELi128ELb1ELb1ELb1ELb0ELb1ELb1EEEEEEEEEvNT_6ParamsE --------------------------
	.section	.nv.info._ZN7cutlass13device_kernelIN5flash11enable_sm90INS1_16FlashAttnFwdSm90INS1_25CollectiveMainloopFwdSm90ILi2EN4cute5tupleIJNS5_1CILi1EEES8_S8_EEENS6_IJNS7_ILi192EEESA_NS7_ILi64EEEEEELi64ENS_10bfloat16_tEfNS_4arch4Sm90ELb0ELb0ELb0ELb1ELb0ELb0ELb0ELb0ELb1ELb1ELb1ELb0EEENS1_21CollectiveEpilogueFwdINS6_IJSA_SB_SA_EEES9_SD_SF_Li384ELb1ELb1ELb1ELb0EEENS1_36VarlenDynamicPersistentTileSchedulerILi192ELi192ELi384ELi128ELb1ELb1ELb1ELb0ELb1ELb1EEEEEEEEEvNT_6ParamsE,"",@"SHT_CUDA_INFO"
	.sectionflags	@""
	.align	4


	//----- nvinfo : EIATTR_CUDA_API_VERSION
	.align		4
        /*0000*/ 	.byte	0x04, 0x37
        /*0002*/ 	.short	(.L_78 - .L_77)
.L_77:
        /*0004*/ 	.word	0x00000082


	//----- nvinfo : EIATTR_KPARAM_INFO
	.align		4
.L_78:
        /*0008*/ 	.byte	0x04, 0x17
        /*000a*/ 	.short	(.L_80 - .L_79)
.L_79:
        /*000c*/ 	.word	0x00000000
        /*0010*/ 	.short	0x0000
        /*0012*/ 	.short	0x0000
        /*0014*/ 	.byte	0x00, 0xf0, 0x01, 0x2a


	//----- nvinfo : EIATTR_SPARSE_MMA_MASK
	.align		4
.L_80:
        /*0018*/ 	.byte	0x03, 0x50
        /*001a*/ 	.short	0x0000


	//----- nvinfo : EIATTR_MAXREG_COUNT
	.align		4
        /*001c*/ 	.byte	0x03, 0x1b
        /*001e*/ 	.short	0x0080


	//----- nvinfo : EIATTR_MERCURY_ISA_VERSION
	.align		4
        /*0020*/ 	.byte	0x03, 0x5f
        /*0022*/ 	.short	0x0101


	//----- nvinfo : EIATTR_VRC_CTA_INIT_COUNT
	.align		4
        /*0024*/ 	.byte	0x02, 0x4a
	.zero		1
	.zero		1


	//----- nvinfo : EIATTR_EXIT_INSTR_OFFSETS
	.align		4
        /*0028*/ 	.byte	0x04, 0x1c
        /*002a*/ 	.short	(.L_82 - .L_81)


	//   ....[0]....
.L_81:
        /*002c*/ 	.word	0x00000010


	//----- nvinfo : EIATTR_MAX_THREADS
	.align		4
.L_82:
        /*0030*/ 	.byte	0x04, 0x05
        /*0032*/ 	.short	(.L_84 - .L_83)
.L_83:
        /*0034*/ 	.word	0x00000200
        /*0038*/ 	.word	0x00000001
        /*003c*/ 	.word	0x00000001


	//----- nvinfo : EIATTR_CBANK_PARAM_SIZE
	.align		4
.L_84:
        /*0040*/ 	.byte	0x03, 0x19
        /*0042*/ 	.short	0x0a80


	//----- nvinfo : EIATTR_PARAM_CBANK
	.align		4
        /*0044*/ 	.byte	0x04, 0x0a
        /*0046*/ 	.short	(.L_86 - .L_85)
	.align		4
.L_85:
        /*0048*/ 	.word	index@(.nv.constant0._ZN7cutlass13device_kernelIN5flash11enable_sm90INS1_16FlashAttnFwdSm90INS1_25CollectiveMainloopFwdSm90ILi2EN4cute5tupleIJNS5_1CILi1EEES8_S8_EEENS6_IJNS7_ILi192EEESA_NS7_ILi64EEEEEELi64ENS_10bfloat16_tEfNS_4arch4Sm90ELb0ELb0ELb0ELb1ELb0ELb0ELb0ELb0ELb1ELb1ELb1ELb0EEENS1_21CollectiveEpilogueFwdINS6_IJSA_SB_SA_EEES9_SD_SF_Li384ELb1ELb1ELb1ELb0EEENS1_36VarlenDynamicPersistentTileSchedulerILi192ELi192ELi384ELi128ELb1ELb1ELb1ELb0ELb1ELb1EEEEEEEEEvNT_6ParamsE)
        /*004c*/ 	.short	0x0380
        /*004e*/ 	.short	0x0a80


	//----- nvinfo : EIATTR_SW_WAR
	.align		4
.L_86:
        /*0050*/ 	.byte	0x04, 0x36
        /*0052*/ 	.short	(.L_88 - .L_87)
.L_87:
        /*0054*/ 	.word	0x00000008
.L_88:


//--------------------- .nv.info._ZN7cutlass13device_kernelIN5flash11enable_sm90INS1_16FlashAttnFwdSm90INS1_25CollectiveMainloopFwdSm90ILi2EN4cute5tupleIJNS5_1CILi1EEES8_S8_EEENS6_IJNS7_ILi192EEESA_NS7_ILi64EEEEEELi64ENS_10bfloat16_tEfNS_4arch4Sm90ELb0ELb0ELb0ELb1ELb0ELb1ELb0ELb0ELb1ELb1ELb1ELb0EEENS1_21CollectiveEpilogueFwdINS6_IJSA_SB_SA_EEES9_SD_SF_Li384ELb1ELb1ELb1ELb0EEENS1_36VarlenDynamicPersistentTileSchedulerILi192ELi192ELi384ELi128ELb1ELb1ELb1ELb0ELb1ELb1EEEEEEEEEvNT_6ParamsE --------------------------
	.section	.nv.info._ZN7cutlass13device_kernelIN5flash11enable_sm90INS1_16FlashAttnFwdSm90INS1_25CollectiveMainloopFwdSm90ILi2EN4cute5tupleIJNS5_1CILi1EEES8_S8_EEENS6_IJNS7_ILi192EEESA_NS7_ILi64EEEEEELi64ENS_10bfloat16_tEfNS_4arch4Sm90ELb0ELb0ELb0ELb1ELb0ELb1ELb0ELb0ELb1ELb1ELb1ELb0EEENS1_21CollectiveEpilogueFwdINS6_IJSA_SB_SA_EEES9_SD_SF_Li384ELb1ELb1ELb1ELb0EEENS1_36VarlenDynamicPersistentTileSchedulerILi192ELi192ELi384ELi128ELb1ELb1ELb1ELb0ELb1ELb1EEEEEEEEEvNT_6ParamsE,"",@"SHT_CUDA_INFO"
	.sectionflags	@""
	.align	4


	//----- nvinfo : EIATTR_CUDA_API_VERSION
	.align		4
        /*0000*/ 	.byte	0x04, 0x37
        /*0002*/ 	.short	(.L_90 - .L_89)
.L_89:
        /*0004*/ 	.word	0x00000082


	//----- nvinfo : EIATTR_KPARAM_INFO
	.align		4
.L_90:
        /*0008*/ 	.byte	0x04, 0x17
        /*000a*/ 	.short	(.L_92 - .L_91)
.L_91:
        /*000c*/ 	.word	0x00000000
        /*0010*/ 	.short	0x0000
        /*0012*/ 	.short	0x0000
        /*0014*/ 	.byte	0x00, 0xf0, 0x01, 0x2a


	//----- nvinfo : EIATTR_SPARSE_MMA_MASK
	.align		4
.L_92:
        /*0018*/ 	.byte	0x03, 0x50
        /*001a*/ 	.short	0x0000


	//----- nvinfo : EIATTR_MAXREG_COUNT
	.align		4
        /*001c*/ 	.byte	0x03, 0x1b
        /*001e*/ 	.short	0x0080


	//----- nvinfo : EIATTR_MERCURY_ISA_VERSION
	.align		4
        /*0020*/ 	.byte	0x03, 0x5f
        /*0022*/ 	.short	0x0101


	//----- nvinfo : EIATTR_VRC_CTA_INIT_COUNT
	.align		4
        /*0024*/ 	.byte	0x02, 0x4a
	.zero		1
	.zero		1


	//----- nvinfo : EIATTR_EXIT_INSTR_OFFSETS
	.align		4
        /*0028*/ 	.byte	0x04, 0x1c
        /*002a*/ 	.short	(.L_94 - .L_93)


	//   ....[0]....
.L_93:
        /*002c*/ 	.word	0x00000010


	//----- nvinfo : EIATTR_MAX_THREADS
	.align		4
.L_94:
        /*0030*/ 	.byte	0x04, 0x05
        /*0032*/ 	.short	(.L_96 - .L_95)
.L_95:
        /*0034*/ 	.word	0x00000200
        /*0038*/ 	.word	0x00000001
        /*003c*/ 	.word	0x00000001


	//----- nvinfo : EIATTR_CBANK_PARAM_SIZE
	.align		4
.L_96:
        /*0040*/ 	.byte	0x03, 0x19
        /*0042*/ 	.short	0x0a80


	//----- nvinfo : EIATTR_PARAM_CBANK
	.align		4
        /*0044*/ 	.byte	0x04, 0x0a
        /*0046*/ 	.short	(.L_98 - .L_97)
	.align		4
.L_97:
        /*0048*/ 	.word	index@(.nv.constant0._ZN7cutlass13device_kernelIN5flash11enable_sm90INS1_16FlashAttnFwdSm90INS1_25CollectiveMainloopFwdSm90ILi2EN4cute5tupleIJNS5_1CILi1EEES8_S8_EEENS6_IJNS7_ILi192EEESA_NS7_ILi64EEEEEELi64ENS_10bfloat16_tEfNS_4arch4Sm90ELb0ELb0ELb0ELb1ELb0ELb1ELb0ELb0ELb1ELb1ELb1ELb0EEENS1_21CollectiveEpilogueFwdINS6_IJSA_SB_SA_EEES9_SD_SF_Li384ELb1ELb1ELb1ELb0EEENS1_36VarlenDynamicPersistentTileSchedulerILi192ELi192ELi384ELi128ELb1ELb1ELb1ELb0ELb1ELb1EEEEEEEEEvNT_6ParamsE)
        /*004c*/ 	.short	0x0380
        /*004e*/ 	.short	0x0a80


	//----- nvinfo : EIATTR_SW_WAR
	.align		4
.L_98:
        /*0050*/ 	.byte	0x04, 0x36
        /*0052*/ 	.short	(.L_100 - .L_99)
.L_99:
        /*0054*/ 	.word	0x00000008
.L_100:


//--------------------- .nv.info._ZN7cutlass13device_kernelIN5flash11enable_sm90INS1_16FlashAttnFwdSm90INS1_25CollectiveMainloopFwdSm90ILi2EN4cute5tupleIJNS5_1CILi1EEES8_S8_EEENS6_IJNS7_ILi192EEENS7_ILi128EEENS7_ILi64EEEEEELi64ENS_10bfloat16_tEfNS_4arch4Sm90ELb0ELb1ELb0ELb0ELb0ELb0ELb0ELb1ELb1ELb1ELb1ELb0EEENS1_21CollectiveEpilogueFwdINS6_IJSA_SC_SB_EEES9_SE_SG_Li384ELb0ELb1ELb1ELb0EEENS1_19SingleTileSchedulerILb0ELb1ELb1ELi192EEEEEEEEEvNT_6ParamsE --------------------------
	.section	.nv.info._ZN7cutlass13device_kernelIN5flash11enable_sm90INS1_16FlashAttnFwdSm90INS1_25CollectiveMainloopFwdSm90ILi2EN4cute5tupleIJNS5_1CILi1EEES8_S8_EEENS6_IJNS7_ILi192EEENS7_ILi128EEENS7_ILi64EEEEEELi64ENS_10bfloat16_tEfNS_4arch4Sm90ELb0ELb1ELb0ELb0ELb0ELb0ELb0ELb1ELb1ELb1ELb1ELb0EEENS1_21CollectiveEpilogueFwdINS6_IJSA_SC_SB_EEES9_SE_SG_Li384ELb0ELb1ELb1ELb0EEENS1_19SingleTileSchedulerILb0ELb1ELb1ELi192EEEEEEEEEvNT_6ParamsE,"",@"SHT_CUDA_INFO"
	.sectionflags	@""
	.align	4


	//----- nvinfo : EIATTR_CUDA_API_VERSION
	.align		4
        /*0000*/ 	.byte	0x04, 0x37
        /*0002*/ 	.short	(.L_102 - .L_101)
.L_101:
        /*0004*/ 	.word	0x00000082


	//----- nvinfo : EIATTR_KPARAM_INFO
	.align		4
.L_102:
        /*0008*/ 	.byte	0x04, 0x17
        /*000a*/ 	.short	(.L_104 - .L_103)
.L_103:
        /*000c*/ 	.word	0x00000000
        /*0010*/ 	.short	0x0000
        /*0012*/ 	.short	0x0000
        /*0014*/ 	.byte	0x00, 0xf0, 0x01, 0x28


	//----- nvinfo : EIATTR_SPARSE_MMA_MASK
	.align		4
.L_104:
        /*0018*/ 	.byte	0x03, 0x50
        /*001a*/ 	.short	0x0000


	//----- nvinfo : EIATTR_MAXREG_COUNT
	.align		4
        /*001c*/ 	.byte	0x03, 0x1b
        /*001e*/ 	.short	0x0080


	//----- nvinfo : EIATTR_MERCURY_ISA_VERSION
	.align		4
        /*0020*/ 	.byte	0x03, 0x5f
        /*0022*/ 	.short	0x0101


	//----- nvinfo : EIATTR_VRC_CTA_INIT_COUNT
	.align		4
        /*0024*/ 	.byte	0x02, 0x4a
	.zero		1
	.zero		1


	//----- nvinfo : EIATTR_EXIT_INSTR_OFFSETS
	.align		4
        /*0028*/ 	.byte	0x04, 0x1c
        /*002a*/ 	.short	(.L_106 - .L_105)


	//   ....[0]....
.L_105:
        /*002c*/ 	.word	0x00000010


	//----- nvinfo : EIATTR_MAX_THREADS
	.align		4
.L_106:
        /*0030*/ 	.byte	0x04, 0x05
        /*0032*/ 	.short	(.L_108 - .L_107)
.L_107:
        /*0034*/ 	.word	0x00000200
        /*0038*/ 	.word	0x00000001
        /*003c*/ 	.word	0x00000001


	//----- nvinfo : EIATTR_CBANK_PARAM_SIZE
	.align		4
.L_108:
        /*0040*/ 	.byte	0x03, 0x19
        /*0042*/ 	.short	0x0a00


	//----- nvinfo : EIATTR_PARAM_CBANK
	.align		4
        /*0044*/ 	.byte	0x04, 0x0a
        /*0046*/ 	.short	(.L_110 - .L_109)
	.align		4
.L_109:
        /*0048*/ 	.word	index@(.nv.constant0._ZN7cutlass13device_kernelIN5flash11enable_sm90INS1_16FlashAttnFwdSm90INS1_25CollectiveMainloopFwdSm90ILi2EN4cute5tupleIJNS5_1CILi1EEES8_S8_EEENS6_IJNS7_ILi192EEENS7_ILi128EEENS7_ILi64EEEEEELi64ENS_10bfloat16_tEfNS_4arch4Sm90ELb0ELb1ELb0ELb0ELb0ELb0ELb0ELb1ELb1ELb1ELb1ELb0EEENS1_21CollectiveEpilogueFwdINS6_IJSA_SC_SB_EEES9_SE_SG_Li384ELb0ELb1ELb1ELb0EEENS1_19SingleTileSchedulerILb0ELb1ELb1ELi192EEEEEEEEEvNT_6ParamsE)
        /*004c*/ 	.short	0x0380
        /*004e*/ 	.short	0x0a00


	//----- nvinfo : EIATTR_SW_WAR
	.align		4
.L_110:
        /*0050*/ 	.byte	0x04, 0x36
        /*0052*/ 	.short	(.L_112 - .L_111)
.L_111:
        /*0054*/ 	.word	0x00000008
.L_112:


//--------------------- .nv.info._ZN7cutlass13device_kernelIN5flash11enable_sm90INS1_16FlashAttnFwdSm90INS1_25CollectiveMainloopFwdSm90ILi2EN4cute5tupleIJNS5_1CILi1EEES8_S8_EEENS6_IJNS7_ILi192EEENS7_ILi128EEENS7_ILi64EEEEEELi64ENS_10bfloat16_tEfNS_4arch4Sm90ELb0ELb1ELb0ELb1ELb0ELb0ELb0ELb1ELb1ELb1ELb1ELb0EEENS1_21CollectiveEpilogueFwdINS6_IJSA_SC_SB_EEES9_SE_SG_Li384ELb1ELb1ELb1ELb0EEENS1_36VarlenDynamicPersistentTileSchedulerILi192ELi128ELi384ELi128ELb1ELb1ELb1ELb1ELb0ELb1EEEEEEEEEvNT_6ParamsE --------------------------
	.section	.nv.info._ZN7cutlass13device_kernelIN5flash11enable_sm90INS1_16FlashAttnFwdSm90INS1_25CollectiveMainloopFwdSm90ILi2EN4cute5tupleIJNS5_1CILi1EEES8_S8_EEENS6_IJNS7_ILi192EEENS7_ILi128EEENS7_ILi64EEEEEELi64ENS_10bfloat16_tEfNS_4arch4Sm90ELb0ELb1ELb0ELb1ELb0ELb0ELb0ELb1ELb1ELb1ELb1ELb0EEENS1_21CollectiveEpilogueFwdINS6_IJSA_SC_SB_EEES9_SE_SG_Li384ELb1ELb1ELb1ELb0EEENS1_36VarlenDynamicPersistentTileSchedulerILi192ELi128ELi384ELi128ELb1ELb1ELb1ELb1ELb0ELb1EEEEEEEEEvNT_6ParamsE,"",@"SHT_CUDA_INFO"
	.sectionflags	@""
	.align	4


	//----- nvinfo : EIATTR_CUDA_API_VERSION
	.align		4
        /*0000*/ 	.byte	0x04, 0x37
        /*0002*/ 	.short	(.L_114 - .L_113)
.L_113:
        /*0004*/ 	.word	0x00000082


	//----- nvinfo : EIATTR_KPARAM_INFO
	.align		4
.L_114:
        /*0008*/ 	.byte	0x04, 0x17
        /*000a*/ 	.short	(.L_116 - .L_115)
.L_115:
        /*000c*/ 	.word	0x00000000
        /*0010*/ 	.short	0x0000
        /*0012*/ 	.short	0x0000
        /*0014*/ 	.byte	0x00, 0xf0, 0x01, 0x2a


	//----- nvinfo : EIATTR_SPARSE_MMA_MASK
	.align		4
.L_116:
        /*0018*/ 	.byte	0x03, 0x50
        /*001a*/ 	.short	0x0000


	//----- nvinfo : EIATTR_MAXREG_COUNT
	.align		4
        /*001c*/ 	.byte	0x03, 0x1b
        /*001e*/ 	.short	0x0080


	//----- nvinfo : EIATTR_MERCURY_ISA_VERSION
	.align		4
        /*0020*/ 	.byte	0x03, 0x5f
        /*0022*/ 	.short	0x0101


	//----- nvinfo : EIATTR_VRC_CTA_INIT_COUNT
	.align		4
        /*0024*/ 	.byte	0x02, 0x4a
	.zero		1
	.zero		1


	//----- nvinfo : EIATTR_EXIT_INSTR_OFFSETS
	.align		4
        /*0028*/ 	.byte	0x04, 0x1c
        /*002a*/ 	.short	(.L_118 - .L_117)


	//   ....[0]....
.L_117:
        /*002c*/ 	.word	0x00000010


	//----- nvinfo : EIATTR_MAX_THREADS
	.align		4
.L_118:
        /*0030*/ 	.byte	0x04, 0x05
        /*0032*/ 	.short	(.L_120 - .L_119)
.L_119:
        /*0034*/ 	.word	0x00000200
        /*0038*/ 	.word	0x00000001
        /*003c*/ 	.word	0x00000001


	//----- nvinfo : EIATTR_CBANK_PARAM_SIZE
	.align		4
.L_120:
        /*0040*/ 	.byte	0x03, 0x19
        /*0042*/ 	.short	0x0a80


	//----- nvinfo : EIATTR_PARAM_CBANK
	.align		4
        /*0044*/ 	.byte	0x04, 0x0a
        /*0046*/ 	.short	(.L_122 - .L_121)
	.align		4
.L_121:
        /*0048*/ 	.word	index@(.nv.constant0._ZN7cutlass13device_kernelIN5flash11enable_sm90INS1_16FlashAttnFwdSm90INS1_25CollectiveMainloopFwdSm90ILi2EN4cute5tupleIJNS5_1CILi1EEES8_S8_EEENS6_IJNS7_ILi192EEENS7_ILi128EEENS7_ILi64EEEEEELi64ENS_10bfloat16_tEfNS_4arch4Sm90ELb0ELb1ELb0ELb1ELb0ELb0ELb0ELb1ELb1ELb1ELb1ELb0EEENS1_21CollectiveEpilogueFwdINS6_IJSA_SC_SB_EEES9_SE_SG_Li384ELb1ELb1ELb1ELb0EEENS1_36VarlenDynamicPersistentTileSchedulerILi192ELi128ELi384ELi128ELb1ELb1ELb1ELb1ELb0ELb1EEEEEEEEEvNT_6ParamsE)
        /*004c*/ 	.short	0x0380
        /*004e*/ 	.short	0x0a80


	//----- nvinfo : EIATTR_SW_WAR
	.align		4
.L_122:
        /*0050*/ 	.byte	0x04, 0x36
        /*0052*/ 	.short	(.L_124 - .L_123)
.L_123:
        /*0054*/ 	.word	0x00000008
.L_124:


//--------------------- .nv.info._ZN7cutlass13device_kernelIN5flash11enable_sm90INS1_16FlashAttnFwdSm90INS1_25CollectiveMainloopFwdSm90ILi2EN4cute5tupleIJNS5_1CILi1EEES8_S8_EEENS6_IJNS7_ILi192EEENS7_ILi128EEENS7_ILi64EEEEEELi64ENS_10bfloat16_tEfNS_4arch4Sm90ELb0ELb1ELb0ELb1ELb0ELb1ELb0ELb1ELb1ELb1ELb1ELb0EEENS1_21CollectiveEpilogueFwdINS6_IJSA_SC_SB_EEES9_SE_SG_Li384ELb1ELb1ELb1ELb0EEENS1_36VarlenDynamicPersistentTileSchedulerILi192ELi128ELi384ELi128ELb1ELb1ELb1ELb1ELb0ELb1EEEEEEEEEvNT_6ParamsE --------------------------
	.section	.nv.info._ZN7cutlass13device_kernelIN5flash11enable_sm90INS1_16FlashAttnFwdSm90INS1_25CollectiveMainloopFwdSm90ILi2EN4cute5tupleIJNS5_1CILi1EEES8_S8_EEENS6_IJNS7_ILi192EEENS7_ILi128EEENS7_ILi64EEEEEELi64ENS_10bfloat16_tEfNS_4arch4Sm90ELb0ELb1ELb0ELb1ELb0ELb1ELb0ELb1ELb1ELb1ELb1ELb0EEENS1_21CollectiveEpilogueFwdINS6_IJSA_SC_SB_EEES9_SE_SG_Li384ELb1ELb1ELb1ELb0EEENS1_36VarlenDynamicPersistentTileSchedulerILi192ELi128ELi384ELi128ELb1ELb1ELb1ELb1ELb0ELb1EEEEEEEEEvNT_6ParamsE,"",@"SHT_CUDA_INFO"
	.sectionflags	@""
	.align	4


	//----- nvinfo : EIATTR_CUDA_API_VERSION
	.align		4
        /*0000*/ 	.byte	0x04, 0x37
        /*0002*/ 	.short	(.L_126 - .L_125)
.L_125:
        /*0004*/ 	.word	0x00000082


	//----- nvinfo : EIATTR_KPARAM_INFO
	.align		4
.L_126:
        /*0008*/ 	.byte	0x04, 0x17
        /*000a*/ 	.short	(.L_128 - .L_127)
.L_127:
        /*000c*/ 	.word	0x00000000
        /*0010*/ 	.short	0x0000
        /*0012*/ 	.short	0x0000
        /*0014*/ 	.byte	0x00, 0xf0, 0x01, 0x2a


	//----- nvinfo : EIATTR_SPARSE_MMA_MASK
	.align		4
.L_128:
        /*0018*/ 	.byte	0x03, 0x50
        /*001a*/ 	.short	0x0000


	//----- nvinfo : EIATTR_MAXREG_COUNT
	.align		4
        /*001c*/ 	.byte	0x03, 0x1b
        /*001e*/ 	.short	0x0080


	//----- nvinfo : EIATTR_MERCURY_ISA_VERSION
	.align		4
        /*0020*/ 	.byte	0x03, 0x5f
        /*0022*/ 	.short	0x0101


	//----- nvinfo : EIATTR_VRC_CTA_INIT_COUNT
	.align		4
        /*0024*/ 	.byte	0x02, 0x4a
	.zero		1
	.zero		1


	//----- nvinfo : EIATTR_EXIT_INSTR_OFFSETS
	.align		4
        /*0028*/ 	.byte	0x04, 0x1c
        /*002a*/ 	.short	(.L_130 - .L_129)


	//   ....[0]....
.L_129:
        /*002c*/ 	.word	0x00000010


	//----- nvinfo : EIATTR_MAX_THREADS
	.align		4
.L_130:
        /*0030*/ 	.byte	0x04, 0x05
        /*0032*/ 	.short	(.L_132 - .L_131)
.L_131:
        /*0034*/ 	.word	0x00000200
        /*0038*/ 	.word	0x00000001
        /*003c*/ 	.word	0x00000001


	//----- nvinfo : EIATTR_CBANK_PARAM_SIZE
	.align		4
.L_132:
        /*0040*/ 	.byte	0x03, 0x19
        /*0042*/ 	.short	0x0a80


	//----- nvinfo : EIATTR_PARAM_CBANK
	.align		4
        /*0044*/ 	.byte	0x04, 0x0a
        /*0046*/ 	.short	(.L_134 - .L_133)
	.align		4
.L_133:
        /*0048*/ 	.word	index@(.nv.constant0._ZN7cutlass13device_kernelIN5flash11enable_sm90INS1_16FlashAttnFwdSm90INS1_25CollectiveMainloopFwdSm90ILi2EN4cute5tupleIJNS5_1CILi1EEES8_S8_EEENS6_IJNS7_ILi192EEENS7_ILi128EEENS7_ILi64EEEEEELi64ENS_10bfloat16_tEfNS_4arch4Sm90ELb0ELb1ELb0ELb1ELb0ELb1ELb0ELb1ELb1ELb1ELb1ELb0EEENS1_21CollectiveEpilogueFwdINS6_IJSA_SC_SB_EEES9_SE_SG_Li384ELb1ELb1ELb1ELb0EEENS1_36VarlenDynamicPersistentTileSchedulerILi192ELi128ELi384ELi128ELb1ELb1ELb1ELb1ELb0ELb1EEEEEEEEEvNT_6ParamsE)
        /*004c*/ 	.short	0x0380
        /*004e*/ 	.short	0x0a80


	//----- nvinfo : EIATTR_SW_WAR
	.align		4
.L_134:
        /*0050*/ 	.byte	0x04, 0x36
        /*0052*/ 	.short	(.L_136 - .L_135)
.L_135:
        /*0054*/ 	.word	0x00000008
.L_136:


//--------------------- .nv.info._ZN7cutlass13device_kernelIN5flash11enable_sm90INS1_16FlashAttnFwdSm90INS1_25CollectiveMainloopFwdSm90ILi2EN4cute5tupleIJNS5_1CILi1EEES8_S8_EEENS6_IJNS7_ILi192EEENS7_ILi128EEENS7_ILi64EEEEEELi64ENS_10bfloat16_tEfNS_4arch4Sm90ELb1ELb0ELb0ELb0ELb0ELb0ELb0ELb1ELb1ELb1ELb1ELb0EEENS1_21CollectiveEpilogueFwdINS6_IJSA_SC_SB_EEES9_SE_SG_Li384ELb0ELb1ELb1ELb0EEENS1_19SingleTileSchedulerILb0ELb1ELb1ELi192EEEEEEEEEvNT_6ParamsE --------------------------
	.section	.nv.info._ZN7cutlass13device_kernelIN5flash11enable_sm90INS1_16FlashAttnFwdSm90INS1_25CollectiveMainloopFwdSm90ILi2EN4cute5tupleIJNS5_1CILi1EEES8_S8_EEENS6_IJNS7_ILi192EEENS7_ILi128EEENS7_ILi64EEEEEELi64ENS_10bfloat16_tEfNS_4arch4Sm90ELb1ELb0ELb0ELb0ELb0ELb0ELb0ELb1ELb1ELb1ELb1ELb0EEENS1_21CollectiveEpilogueFwdINS6_IJSA_SC_SB_EEES9_SE_SG_Li384ELb0ELb1ELb1ELb0EEENS1_19SingleTileSchedulerILb0ELb1ELb1ELi192EEEEEEEEEvNT_6ParamsE,"",@"SHT_CUDA_INFO"
	.sectionflags	@""
	.align	4


	//----- nvinfo : EIATTR_CUDA_API_VERSION
	.align		4
        /*0000*/ 	.byte	0x04, 0x37
        /*0002*/ 	.short	(.L_138 - .L_137)
.L_137:
        /*0004*/ 	.word	0x00000082


	//----- nvinfo : EIATTR_KPARAM_INFO
	.align		4
.L_138:
        /*0008*/ 	.byte	0x04, 0x17
        /*000a*/ 	.short	(.L_140 - .L_139)
.L_139:
        /*000c*/ 	.word	0x00000000
        /*0010*/ 	.short	0x0000
        /*0012*/ 	.short	0x0000
        /*0014*/ 	.byte	0x00, 0xf0, 0x01, 0x28


	//----- nvinfo : EIATTR_SPARSE_MMA_MASK
	.align		4
.L_140:
        /*0018*/ 	.byte	0x03, 0x50
        /*001a*/ 	.short	0x0000


	//----- nvinfo : EIATTR_MAXREG_COUNT
	.align		4
        /*001c*/ 	.byte	0x03, 0x1b
        /*001e*/ 	.short	0x0080


	//----- nvinfo : EIATTR_MERCURY_ISA_VERSION
	.align		4
        /*0020*/ 	.byte	0x03, 0x5f
        /*0022*/ 	.short	0x0101


	//----- nvinfo : EIATTR_VRC_CTA_INIT_COUNT
	.align		4
        /*0024*/ 	.byte	0x02, 0x4a
	.zero		1
	.zero		1


	//----- nvinfo : EIATTR_EXIT_INSTR_OFFSETS
	.align		4
        /*0028*/ 	.byte	0x04, 0x1c
        /*002a*/ 	.short	(.L_142 - .L_141)


	//   ....[0]....
.L_141:
        /*002c*/ 	.word	0x00000010


	//----- nvinfo : EIATTR_MAX_THREADS
	.align		4
.L_142:
        /*0030*/ 	.byte	0x04, 0x05
        /*0032*/ 	.short	(.L_144 - .L_143)
.L_143:
        /*0034*/ 	.word	0x00000200
        /*0038*/ 	.word	0x00000001
        /*003c*/ 	.word	0x00000001


	//----- nvinfo : EIATTR_CBANK_PARAM_SIZE
	.align		4
.L_144:
        /*0040*/ 	.byte	0x03, 0x19
        /*0042*/ 	.short	0x0a00


	//----- nvinfo : EIATTR_PARAM_CBANK
	.align		4
        /*0044*/ 	.byte	0x04, 0x0a
        /*0046*/ 	.short	(.L_146 - .L_145)
	.align		4
.L_145:
        /*0048*/ 	.word	index@(.nv.constant0._ZN7cutlass13device_kernelIN5flash11enable_sm90INS1_16FlashAttnFwdSm90INS1_25CollectiveMainloopFwdSm90ILi2EN4cute5tupleIJNS5_1CILi1EEES8_S8_EEENS6_IJNS7_ILi192EEENS7_ILi128EEENS7_ILi64EEEEEELi64ENS_10bfloat16_tEfNS_4arch4Sm90ELb1ELb0ELb0ELb0ELb0ELb0ELb0ELb1ELb1ELb1ELb1ELb0EEENS1_21CollectiveEpilogueFwdINS6_IJSA_SC_SB_EEES9_SE_SG_Li384ELb0ELb1ELb1ELb0EEENS1_19SingleTileSchedulerILb0ELb1ELb1ELi192EEEEEEEEEvNT_6ParamsE)
        /*004c*/ 	.short	0x0380
        /*004e*/ 	.short	0x0a00


	//----- nvinfo : EIATTR_SW_WAR
	.align		4
.L_146:
        /*0050*/ 	.byte	0x04, 0x36
        /*0052*/ 	.short	(.L_148 - .L_147)
.L_147:
        /*0054*/ 	.word	0x00000008
.L_148:


//--------------------- .nv.info._ZN7cutlass13device_kernelIN5flash11enable_sm90INS1_16FlashAttnFwdSm90INS1_25CollectiveMainloopFwdSm90ILi2EN4cute5tupleIJNS5_1CILi1EEES8_S8_EEENS6_IJNS7_ILi192EEENS7_ILi128EEENS7_ILi64EEEEEELi64ENS_10bfloat16_tEfNS_4arch4Sm90ELb1ELb0ELb0ELb1ELb0ELb0ELb0ELb1ELb1ELb1ELb1ELb0EEENS1_21CollectiveEpilogueFwdINS6_IJSA_SC_SB_EEES9_SE_SG_Li384ELb1ELb1ELb1ELb0EEENS1_36VarlenDynamicPersistentTileSchedulerILi192ELi128ELi384ELi128ELb1ELb1ELb1ELb1ELb1ELb1EEEEEEEEEvNT_6ParamsE --------------------------
	.section	.nv.info._ZN7cutlass13device_kernelIN5flash11enable_sm90INS1_16FlashAttnFwdSm90INS1_25CollectiveMainloopFwdSm90ILi2EN4cute5tupleIJNS5_1CILi1EEES8_S8_EEENS6_IJNS7_ILi192EEENS7_ILi128EEENS7_ILi64EEEEEELi64ENS_10bfloat16_tEfNS_4arch4Sm90ELb1ELb0ELb0ELb1ELb0ELb0ELb0ELb1ELb1ELb1ELb1ELb0EEENS1_21CollectiveEpilogueFwdINS6_IJSA_SC_SB_EEES9_SE_SG_Li384ELb1ELb1ELb1ELb0EEENS1_36VarlenDynamicPersistentTileSchedulerILi192ELi128ELi384ELi128ELb1ELb1ELb1ELb1ELb1ELb1EEEEEEEEEvNT_6ParamsE,"",@"SHT_CUDA_INFO"
	.sectionflags	@""
	.align	4


	//----- nvinfo : EIATTR_CUDA_API_VERSION
	.align		4
        /*0000*/ 	.byte	0x04, 0x37
        /*0002*/ 	.short	(.L_150 - .L_149)
.L_149:
        /*0004*/ 	.word	0x00000082


	//----- nvinfo : EIATTR_KPARAM_INFO
	.align		4
.L_150:
        /*0008*/ 	.byte	0x04, 0x17
        /*000a*/ 	.short	(.L_152 - .L_151)
.L_151:
        /*000c*/ 	.word	0x00000000
        /*0010*/ 	.short	0x0000
        /*0012*/ 	.short	0x0000
        /*0014*/ 	.byte	0x00, 0xf0, 0x01, 0x2a


	//----- nvinfo : EIATTR_SPARSE_MMA_MASK
	.align		4
.L_152:
        /*0018*/ 	.byte	0x03, 0x50
        /*001a*/ 	.short	0x0000


	//----- nvinfo : EIATTR_MAXREG_COUNT
	.align		4
        /*001c*/ 	.byte	0x03, 0x1b
        /*001e*/ 	.short	0x0080


	//----- nvinfo : EIATTR_MERCURY_ISA_VERSION
	.align		4
        /*0020*/ 	.byte	0x03, 0x5f
        /*0022*/ 	.short	0x0101


	//----- nvinfo : EIATTR_VRC_CTA_INIT_COUNT
	.align		4
        /*0024*/ 	.byte	0x02, 0x4a
	.zero		1
	.zero		1


	//----- nvinfo : EIATTR_EXIT_INSTR_OFFSETS
	.align		4
        /*0028*/ 	.byte	0x04, 0x1c
        /*002a*/ 	.short	(.L_154 - .L_153)


	//   ....[0]....
.L_153:
        /*002c*/ 	.word	0x00000010


	//----- nvinfo : EIATTR_MAX_THREADS
	.align		4
.L_154:
        /*0030*/ 	.byte	0x04, 0x05
        /*0032*/ 	.short	(.L_156 - .L_155)
.L_155:
        /*0034*/ 	.word	0x00000200
        /*0038*/ 	.word	0x00000001
        /*003c*/ 	.word	0x00000001


	//----- nvinfo : EIATTR_CBANK_PARAM_SIZE
	.align		4
.L_156:
        /*0040*/ 	.byte	0x03, 0x19
        /*0042*/ 	.short	0x0a80


	//----- nvinfo : EIATTR_PARAM_CBANK
	.align		4
        /*0044*/ 	.byte	0x04, 0x0a
        /*0046*/ 	.short	(.L_158 - .L_157)
	.align		4
.L_157:
        /*0048*/ 	.word	index@(.nv.constant0._ZN7cutlass13device_kernelIN5flash11enable_sm90INS1_16FlashAttnFwdSm90INS1_25CollectiveMainloopFwdSm90ILi2EN4cute5tupleIJNS5_1CILi1EEES8_S8_EEENS6_IJNS7_ILi192EEENS7_ILi128EEENS7_ILi64EEEEEELi64ENS_10bfloat16_tEfNS_4arch4Sm90ELb1ELb0ELb0ELb1ELb0ELb0ELb0ELb1ELb1ELb1ELb1ELb0EEENS1_21CollectiveEpilogueFwdINS6_IJSA_SC_SB_EEES9_SE_SG_Li384ELb1ELb1ELb1ELb0EEENS1_36VarlenDynamicPersistentTileSchedulerILi192ELi128ELi384ELi128ELb1ELb1ELb1ELb1ELb1ELb1EEEEEEEEEvNT_6ParamsE)
        /*004c*/ 	.short	0x0380
        /*004e*/ 	.short	0x0a80


	//----- nvinfo : EIATTR_SW_WAR
	.align		4
.L_158:
        /*0050*/ 	.byte	0x04, 0x36
        /*0052*/ 	.short	(.L_160 - .L_159)
.L_159:
        /*0054*/ 	.word	0x00000008
.L_160:


//--------------------- .nv.info._ZN7cutlass13device_kernelIN5flash11enable_sm90INS1_16FlashAttnFwdSm90INS1_25CollectiveMainloopFwdSm90ILi2EN4cute5tupleIJNS5_1CILi1EEES8_S8_EEENS6_IJNS7_ILi192EEENS7_ILi128EEENS7_ILi64EEEEEELi64ENS_10bfloat16_tEfNS_4arch4Sm90ELb1ELb0ELb0ELb1ELb0ELb1ELb0ELb1ELb1ELb1ELb1ELb0EEENS1_21CollectiveEpilogueFwdINS6_IJSA_SC_SB_EEES9_SE_SG_Li384ELb1ELb1ELb1ELb0EEENS1_36VarlenDynamicPersistentTileSchedulerILi192ELi128ELi384ELi128ELb1ELb1ELb1ELb1ELb1ELb1EEEEEEEEEvNT_6ParamsE --------------------------
	.section	.nv.info._ZN7cutlass13device_kernelIN5flash11enable_sm90INS1_16FlashAttnFwdSm90INS1_25CollectiveMainloopFwdSm90ILi2EN4cute5tupleIJNS5_1CILi1EEES8_S8_EEENS6_IJNS7_ILi192EEENS7_ILi128EEENS7_ILi64EEEEEELi64ENS_10bfloat16_tEfNS_4arch4Sm90ELb1ELb0ELb0ELb1ELb0ELb1ELb0ELb1ELb1ELb1ELb1ELb0EEENS1_21CollectiveEpilogueFwdINS6_IJSA_SC_SB_EEES9_SE_SG_Li384ELb1ELb1ELb1ELb0EEENS1_36VarlenDynamicPersistentTileSchedulerILi192ELi128ELi384ELi128ELb1ELb1ELb1ELb1ELb1ELb1EEEEEEEEEvNT_6ParamsE,"",@"SHT_CUDA_INFO"
	.sectionflags	@""
	.align	4


	//----- nvinfo : EIATTR_CUDA_API_VERSION
	.align		4
        /*0000*/ 	.byte	0x04, 0x37
        /*0002*/ 	.short	(.L_162 - .L_161)
.L_161:
        /*0004*/ 	.word	0x00000082


	//----- nvinfo : EIATTR_KPARAM_INFO
	.align		4
.L_162:
        /*0008*/ 	.byte	0x04, 0x17
        /*000a*/ 	.short	(.L_164 - .L_163)
.L_163:
        /*000c*/ 	.word	0x00000000
        /*0010*/ 	.short	0x0000
        /*0012*/ 	.short	0x0000
        /*0014*/ 	.byte	0x00, 0xf0, 0x01, 0x2a


	//----- nvinfo : EIATTR_SPARSE_MMA_MASK
	.align		4
.L_164:
        /*0018*/ 	.byte	0x03, 0x50
        /*001a*/ 	.short	0x0000


	//----- nvinfo : EIATTR_MAXREG_COUNT
	.align		4
        /*001c*/ 	.byte	0x03, 0x1b
        /*001e*/ 	.short	0x0080


	//----- nvinfo : EIATTR_MERCURY_ISA_VERSION
	.align		4
        /*0020*/ 	.byte	0x03, 0x5f
        /*0022*/ 	.short	0x0101


	//----- nvinfo : EIATTR_VRC_CTA_INIT_COUNT
	.align		4
        /*0024*/ 	.byte	0x02, 0x4a
	.zero		1
	.zero		1


	//----- nvinfo : EIATTR_EXIT_INSTR_OFFSETS
	.align		4
        /*0028*/ 	.byte	0x04, 0x1c
        /*002a*/ 	.short	(.L_166 - .L_165)


	//   ....[0]....
.L_165:
        /*002c*/ 	.word	0x00000010


	//----- nvinfo : EIATTR_MAX_THREADS
	.align		4
.L_166:
        /*0030*/ 	.byte	0x04, 0x05
        /*0032*/ 	.short	(.L_168 - .L_167)
.L_167:
        /*0034*/ 	.word	0x00000200
        /*0038*/ 	.word	0x00000001
        /*003c*/ 	.word	0x00000001


	//----- nvinfo : EIATTR_CBANK_PARAM_SIZE
	.align		4
.L_168:
        /*0040*/ 	.byte	0x03, 0x19
        /*0042*/ 	.short	0x0a80


	//----- nvinfo : EIATTR_PARAM_CBANK
	.align		4
        /*0044*/ 	.byte	0x04, 0x0a
        /*0046*/ 	.short	(.L_170 - .L_169)
	.align		4
.L_169:
        /*0048*/ 	.word	index@(.nv.constant0._ZN7cutlass13device_kernelIN5flash11enable_sm90INS1_16FlashAttnFwdSm90INS1_25CollectiveMainloopFwdSm90ILi2EN4cute5tupleIJNS5_1CILi1EEES8_S8_EEENS6_IJNS7_ILi192EEENS7_ILi128EEENS7_ILi64EEEEEELi64ENS_10bfloat16_tEfNS_4arch4Sm90ELb1ELb0ELb0ELb1ELb0ELb1ELb0ELb1ELb1ELb1ELb1ELb0EEENS1_21CollectiveEpilogueFwdINS6_IJSA_SC_SB_EEES9_SE_SG_Li384ELb1ELb1ELb1ELb0EEENS1_36VarlenDynamicPersistentTileSchedulerILi192ELi128ELi384ELi128ELb1ELb1ELb1ELb1ELb1ELb1EEEEEEEEEvNT_6ParamsE)
        /*004c*/ 	.short	0x0380
        /*004e*/ 	.short	0x0a80


	//----- nvinfo : EIATTR_SW_WAR
	.align		4
.L_170:
        /*0050*/ 	.byte	0x04, 0x36
        /*0052*/ 	.short	(.L_172 - .L_171)
.L_171:
        /*0054*/ 	.word	0x00000008
.L_172:


//--------------------- .nv.callgraph             --------------------------
	.section	.nv.callgraph,"",@"SHT_CUDA_CALLGRAPH"
	.align	4
	.sectionentsize	8
	.align		4
        /*0000*/ 	.word	0x00000000
	.align		4
        /*0004*/ 	.word	0xffffffff
	.align		4
        /*0008*/ 	.word	0x00000000
	.align		4
        /*000c*/ 	.word	0xfffffffe
	.align		4
        /*0010*/ 	.word	0x00000000
	.align		4
        /*0014*/ 	.word	0xfffffffd
	.align		4
        /*0018*/ 	.word	0x00000000
	.align		4
        /*001c*/ 	.word	0xfffffffc


//--------------------- .nv.constant4             --------------------------
	.section	.nv.constant4,"a",@progbits
	.align	8
	.align		8
.nv.constant4:
        /*0000*/ 	.dword	_ZN71_INTERNAL_5c05f718_35_flash_fwd_hdim64_bf16_split_sm90_cu_f3e6f9ee_38714cuda3std3__45__cpo5beginE
	.align		8
        /*0008*/ 	.dword	_ZN71_INTERNAL_5c05f718_35_flash_fwd_hdim64_bf16_split_sm90_cu_f3e6f9ee_38714cuda3std3__45__cpo3endE
	.align		8
        /*0010*/ 	.dword	_ZN71_INTERNAL_5c05f718_35_flash_fwd_hdim64_bf16_split_sm90_cu_f3e6f9ee_38714cuda3std3__45__cpo6cbeginE
	.align		8
        /*0018*/ 	.dword	_ZN71_INTERNAL_5c05f718_35_flash_fwd_hdim64_bf16_split_sm90_cu_f3e6f9ee_38714cuda3std3__45__cpo4cendE
	.align		8
        /*0020*/ 	.dword	_ZN71_INTERNAL_5c05f718_35_flash_fwd_hdim64_bf16_split_sm90_cu_f3e6f9ee_38714cuda3std3__473_GLOBAL__N__5c05f718_35_flash_fwd_hdim64_bf16_split_sm90_cu_f3e6f9ee_38716ignoreE
	.align		8
        /*0028*/ 	.dword	_ZN71_INTERNAL_5c05f718_35_flash_fwd_hdim64_bf16_split_sm90_cu_f3e6f9ee_38714cuda3std3__419piecewise_constructE
	.align		8
        /*0030*/ 	.dword	_ZN71_INTERNAL_5c05f718_35_flash_fwd_hdim64_bf16_split_sm90_cu_f3e6f9ee_38714cuda3std3__48in_placeE
	.align		8
        /*0038*/ 	.dword	_ZN71_INTERNAL_5c05f718_35_flash_fwd_hdim64_bf16_split_sm90_cu_f3e6f9ee_38714cuda3std6ranges3__45__cpo4swapE
	.align		8
        /*0040*/ 	.dword	_ZN71_INTERNAL_5c05f718_35_flash_fwd_hdim64_bf16_split_sm90_cu_f3e6f9ee_38714cuda3std6ranges3__45__cpo9iter_moveE
	.align		8
        /*0048*/ 	.dword	_ZN71_INTERNAL_5c05f718_35_flash_fwd_hdim64_bf16_split_sm90_cu_f3e6f9ee_38714cute7productE
	.align		8
        /*0050*/ 	.dword	_ZN71_INTERNAL_5c05f718_35_flash_fwd_hdim64_bf16_split_sm90_cu_f3e6f9ee_38714cute1_E


//--------------------- .text._ZN7cutlass13device_kernelIN5flash11enable_sm90INS1_16FlashAttnFwdSm90INS1_25CollectiveMainloopFwdSm90ILi2EN4cute5tupleIJNS5_1CILi1EEES8_S8_EEENS6_IJNS7_ILi192EEESA_NS7_ILi64EEEEEELi64ENS_10bfloat16_tEfNS_4arch4Sm90ELb0ELb0ELb0ELb0ELb0ELb0ELb0ELb0ELb1ELb1ELb1ELb0EEENS1_21CollectiveEpilogueFwdINS6_IJSA_SB_SA_EEES9_SD_SF_Li384ELb0ELb1ELb1ELb0EEENS1_19SingleTileSchedulerILb0ELb1ELb1ELi192EEEEEEEEEvNT_6ParamsE --------------------------
	.section	.text._ZN7cutlass13device_kernelIN5flash11enable_sm90INS1_16FlashAttnFwdSm90INS1_25CollectiveMainloopFwdSm90ILi2EN4cute5tupleIJNS5_1CILi1EEES8_S8_EEENS6_IJNS7_ILi192EEESA_NS7_ILi64EEEEEELi64ENS_10bfloat16_tEfNS_4arch4Sm90ELb0ELb0ELb0ELb0ELb0ELb0ELb0ELb0ELb1ELb1ELb1ELb0EEENS1_21CollectiveEpilogueFwdINS6_IJSA_SB_SA_EEES9_SD_SF_Li384ELb0ELb1ELb1ELb0EEENS1_19SingleTileSchedulerILb0ELb1ELb1ELi192EEEEEEEEEvNT_6ParamsE,"ax",@progbits
	.align	128
.text._ZN7cutlass13device_kernelIN5flash11enable_sm90INS1_16FlashAttnFwdSm90INS1_25CollectiveMainloopFwdSm90ILi2EN4cute5tupleIJNS5_1CILi1EEES8_S8_EEENS6_IJNS7_ILi192EEESA_NS7_ILi64EEEEEELi64ENS_10bfloat16_tEfNS_4arch4Sm90ELb0ELb0ELb0ELb0ELb0ELb0ELb0ELb0ELb1ELb1ELb1ELb0EEENS1_21CollectiveEpilogueFwdINS6_IJSA_SB_SA_EEES9_SD_SF_Li384ELb0ELb1ELb1ELb0EEENS1_19SingleTileSchedulerILb0ELb1ELb1ELi192EEEEEEEEEvNT_6ParamsE:
        .type           _ZN7cutlass13device_kernelIN5flash11enable_sm90INS1_16FlashAttnFwdSm90INS1_25CollectiveMainloopFwdSm90ILi2EN4cute5tupleIJNS5_1CILi1EEES8_S8_EEENS6_IJNS7_ILi192EEESA_NS7_ILi64EEEEEELi64ENS_10bfloat16_tEfNS_4arch4Sm90ELb0ELb0ELb0ELb0ELb0ELb0ELb0ELb0ELb1ELb1ELb1ELb0EEENS1_21CollectiveEpilogueFwdINS6_IJSA_SB_SA_EEES9_SD_SF_Li384ELb0ELb1ELb1ELb0EEENS1_19SingleTileSchedulerILb0ELb1ELb1ELi192EEEEEEEEEvNT_6ParamsE,@function
        .size           _ZN7cutlass13device_kernelIN5flash11enable_sm90INS1_16FlashAttnFwdSm90INS1_25CollectiveMainloopFwdSm90ILi2EN4cute5tupleIJNS5_1CILi1EEES8_S8_EEENS6_IJNS7_ILi192EEESA_NS7_ILi64EEEEEELi64ENS_10bfloat16_tEfNS_4arch4Sm90ELb0ELb0ELb0ELb0ELb0ELb0ELb0ELb0ELb1ELb1ELb1ELb0EEENS1_21CollectiveEpilogueFwdINS6_IJSA_SB_SA_EEES9_SD_SF_Li384ELb0ELb1ELb1ELb0EEENS1_19SingleTileSchedulerILb0ELb1ELb1ELi192EEEEEEEEEvNT_6ParamsE,(.L_x_9 - _ZN7cutlass13device_kernelIN5flash11enable_sm90INS1_16FlashAttnFwdSm90INS1_25CollectiveMainloopFwdSm90ILi2EN4cute5tupleIJNS5_1CILi1EEES8_S8_EEENS6_IJNS7_ILi192EEESA_NS7_ILi64EEEEEELi64ENS_10bfloat16_tEfNS_4arch4Sm90ELb0ELb0ELb0ELb0ELb0ELb0ELb0ELb0ELb1ELb1ELb1ELb0EEENS1_21CollectiveEpilogueFwdINS6_IJSA_SB_SA_EEES9_SD_SF_Li384ELb0ELb1ELb1ELb0EEENS1_19SingleTileSchedulerILb0ELb1ELb1ELi192EEEEEEEEEvNT_6ParamsE)
        .other          _ZN7cutlass13device_kernelIN5flash11enable_sm90INS1_16FlashAttnFwdSm90INS1_25CollectiveMainloopFwdSm90ILi2EN4cute5tupleIJNS5_1CILi1EEES8_S8_EEENS6_IJNS7_ILi192EEESA_NS7_ILi64EEEEEELi64ENS_10bfloat16_tEfNS_4arch4Sm90ELb0ELb0ELb0ELb0ELb0ELb0ELb0ELb0ELb1ELb1ELb1ELb0EEENS1_21CollectiveEpilogueFwdINS6_IJSA_SB_SA_EEES9_SD_SF_Li384ELb0ELb1ELb1ELb0EEENS1_19SingleTileSchedulerILb0ELb1ELb1ELi192EEEEEEEEEvNT_6ParamsE,@"STO_CUDA_ENTRY STV_DEFAULT"
_ZN7cutlass13device_kernelIN5flash11enable_sm90INS1_16FlashAttnFwdSm90INS1_25CollectiveMainloopFwdSm90ILi2EN4cute5tupleIJNS5_1CILi1EEES8_S8_EEENS6_IJNS7_ILi192EEESA_NS7_ILi64EEEEEELi64ENS_10bfloat16_tEfNS_4arch4Sm90ELb0ELb0ELb0ELb0ELb0ELb0ELb0ELb0ELb1ELb1ELb1ELb0EEENS1_21CollectiveEpilogueFwdINS6_IJSA_SB_SA_EEES9_SD_SF_Li384ELb0ELb1ELb1ELb0EEENS1_19SingleTileSchedulerILb0ELb1ELb1ELi192EEEEEEEEEvNT_6ParamsE:
[----:B------:R-:W-:Y:S01]  /*0000*/  LDC R1, c[0x0][0x37c] ;  /* 0x0000df00ff017b82 */ /* 0x000fe20000000800 */
[----:B------:R-:W-:Y:S05]  /*0010*/  EXIT ;  /* 0x000000000000794d */ /* 0x000fea0003800000 */
.L_x_0:
[----:B------:R-:W-:-:S00]  /*0020*/  BRA `(.L_x_0) ;  /* 0xfffffffc00fc7947 */ /* 0x000fc0000383ffff */
[----:B------:R-:W-:-:S00]  /*0030*/  NOP ;  /* 0x0000000000007918 */ /* 0x000fc00000000000 */
        /* <DEDUP_REMOVED lines=12> */
.L_x_9:


//--------------------- .text._ZN7cutlass13device_kernelIN5flash11enable_sm90INS1_16FlashAttnFwdSm90INS1_25CollectiveMainloopFwdSm90ILi2EN4cute5tupleIJNS5_1CILi1EEES8_S8_EEENS6_IJNS7_ILi192EEESA_NS7_ILi64EEEEEELi64ENS_10bfloat16_tEfNS_4arch4Sm90ELb0ELb0ELb0ELb1ELb0ELb0ELb0ELb0ELb1ELb1ELb1ELb0EEENS1_21CollectiveEpilogueFwdINS6_IJSA_SB_SA_EEES9_SD_SF_Li384ELb1ELb1ELb1ELb0EEENS1_36VarlenDynamicPersistentTileSchedulerILi192ELi192ELi384ELi128ELb1ELb1ELb1ELb0ELb1ELb1EEEEEEEEEvNT_6ParamsE --------------------------
	.section	.text._ZN7cutlass13device_kernelIN5flash11enable_sm90INS1_16FlashAttnFwdSm90INS1_25CollectiveMainloopFwdSm90ILi2EN4cute5tupleIJNS5_1CILi1EEES8_S8_EEENS6_IJNS7_ILi192EEESA_NS7_ILi64EEEEEELi64ENS_10bfloat16_tEfNS_4arch4Sm90ELb0ELb0ELb0ELb1ELb0ELb0ELb0ELb0ELb1ELb1ELb1ELb0EEENS1_21CollectiveEpilogueFwdINS6_IJSA_SB_SA_EEES9_SD_SF_Li384ELb1ELb1ELb1ELb0EEENS1_36VarlenDynamicPersistentTileSchedulerILi192ELi192ELi384ELi128ELb1ELb1ELb1ELb0ELb1ELb1EEEEEEEEEvNT_6ParamsE,"ax",@progbits
	.align	128
.text._ZN7cutlass13device_kernelIN5flash11enable_sm90INS1_16FlashAttnFwdSm90INS1_25CollectiveMainloopFwdSm90ILi2EN4cute5tupleIJNS5_1CILi1EEES8_S8_EEENS6_IJNS7_ILi192EEESA_NS7_ILi64EEEEEELi64ENS_10bfloat16_tEfNS_4arch4Sm90ELb0ELb0ELb0ELb1ELb0ELb0ELb0ELb0ELb1ELb1ELb1ELb0EEENS1_21CollectiveEpilogueFwdINS6_IJSA_SB_SA_EEES9_SD_SF_Li384ELb1ELb1ELb1ELb0EEENS1_36VarlenDynamicPersistentTileSchedulerILi192ELi192ELi384ELi128ELb1ELb1ELb1ELb0ELb1ELb1EEEEEEEEEvNT_6ParamsE:
        .type           _ZN7cutlass13device_kernelIN5flash11enable_sm90INS1_16FlashAttnFwdSm90INS1_25CollectiveMainloopFwdSm90ILi2EN4cute5tupleIJNS5_1CILi1EEES8_S8_EEENS6_IJNS7_ILi192EEESA_NS7_ILi64EEEEEELi64ENS_10bfloat16_tEfNS_4arch4Sm90ELb0ELb0ELb0ELb1ELb0ELb0ELb0ELb0ELb1ELb1ELb1ELb0EEENS1_21CollectiveEpilogueFwdINS6_IJSA_SB_SA_EEES9_SD_SF_Li384ELb1ELb1ELb1ELb0EEENS1_36VarlenDynamicPersistentTileSchedulerILi192ELi192ELi384ELi128ELb1ELb1ELb1ELb0ELb1ELb1EEEEEEEEEvNT_6ParamsE,@function
        .size           _ZN7cutlass13device_kernelIN5flash11enable_sm90INS1_16FlashAttnFwdSm90INS1_25CollectiveMainloopFwdSm90ILi2EN4cute5tupleIJNS5_1CILi1EEES8_S8_EEENS6_IJNS7_ILi192EEESA_NS7_ILi64EEEEEELi64ENS_10bfloat16_tEfNS_4arch4Sm90ELb0ELb0ELb0ELb1ELb0ELb0ELb0ELb0ELb1ELb1ELb1ELb0EEENS1_21CollectiveEpilogueFwdINS6_IJSA_SB_SA_EEES9_SD_SF_Li384ELb1ELb1ELb1ELb0EEENS1_36VarlenDynamicPersistentTileSchedulerILi192ELi192ELi384ELi128ELb1ELb1ELb1ELb0ELb1ELb1EEEEEEEEEvNT_6ParamsE,(.L_x_10 - _ZN7cutlass13device_kernelIN5flash11enable_sm90INS1_16FlashAttnFwdSm90INS1_25CollectiveMainloopFwdSm90ILi2EN4cute5tupleIJNS5_1CILi1EEES8_S8_EEENS6_IJNS7_ILi192EEESA_NS7_ILi64EEEEEELi64ENS_10bfloat16_tEfNS_4arch4Sm90ELb0ELb0ELb0ELb1ELb0ELb0ELb0ELb0ELb1ELb1ELb1ELb0EEENS1_21CollectiveEpilogueFwdINS6_IJSA_SB_SA_EEES9_SD_SF_Li384ELb1ELb1ELb1ELb0EEENS1_36VarlenDynamicPersistentTileSchedulerILi192ELi192ELi384ELi128ELb1ELb1ELb1ELb0ELb1ELb1EEEEEEEEEvNT_6ParamsE)
        .other          _ZN7cutlass13device_kernelIN5flash11enable_sm90INS1_16FlashAttnFwdSm90INS1_25CollectiveMainloopFwdSm90ILi2EN4cute5tupleIJNS5_1CILi1EEES8_S8_EEENS6_IJNS7_ILi192EEESA_NS7_ILi64EEEEEELi64ENS_10bfloat16_tEfNS_4arch4Sm90ELb0ELb0ELb0ELb1ELb0ELb0ELb0ELb0ELb1ELb1ELb1ELb0EEENS1_21CollectiveEpilogueFwdINS6_IJSA_SB_SA_EEES9_SD_SF_Li384ELb1ELb1ELb1ELb0EEENS1_36VarlenDynamicPersistentTileSchedulerILi192ELi192ELi384ELi128ELb1ELb1ELb1ELb0ELb1ELb1EEEEEEEEEvNT_6ParamsE,@"STO_CUDA_ENTRY STV_DEFAULT"
_ZN7cutlass13device_kernelIN5flash11enable_sm90INS1_16FlashAttnFwdSm90INS1_25CollectiveMainloopFwdSm90ILi2EN4cute5tupleIJNS5_1CILi1EEES8_S8_EEENS6_IJNS7_ILi192EEESA_NS7_ILi64EEEEEELi64ENS_10bfloat16_tEfNS_4arch4Sm90ELb0ELb0ELb0ELb1ELb0ELb0ELb0ELb0ELb1ELb1ELb1ELb0EEENS1_21CollectiveEpilogueFwdINS6_IJSA_SB_SA_EEES9_SD_SF_Li384ELb1ELb1ELb1ELb0EEENS1_36VarlenDynamicPersistentTileSchedulerILi192ELi192ELi384ELi128ELb1ELb1ELb1ELb0ELb1ELb1EEEEEEEEEvNT_6ParamsE:
[----:B------:R-:W-:Y:S01]  /*0000*/  LDC R1, c[0x0][0x37c] ;  /* 0x0000df00ff017b82 */ /* 0x000fe20000000800 */
[----:B------:R-:W-:Y:S05]  /*0010*/  EXIT ;  /* 0x000000000000794d */ /* 0x000fea0003800000 */
.L_x_1:
        /* <DEDUP_REMOVED lines=14> */
.L_x_10:


//--------------------- .text._ZN7cutlass13device_kernelIN5flash11enable_sm90INS1_16FlashAttnFwdSm90INS1_25CollectiveMainloopFwdSm90ILi2EN4cute5tupleIJNS5_1CILi1EEES8_S8_EEENS6_IJNS7_ILi192EEESA_NS7_ILi64EEEEEELi64ENS_10bfloat16_tEfNS_4arch4Sm90ELb0ELb0ELb0ELb1ELb0ELb1ELb0ELb0ELb1ELb1ELb1ELb0EEENS1_21CollectiveEpilogueFwdINS6_IJSA_SB_SA_EEES9_SD_SF_Li384ELb1ELb1ELb1ELb0EEENS1_36VarlenDynamicPersistentTileSchedulerILi192ELi192ELi384ELi128ELb1ELb1ELb1ELb0ELb1ELb1EEEEEEEEEvNT_6ParamsE --------------------------
	.section	.text._ZN7cutlass13device_kernelIN5flash11enable_sm90INS1_16FlashAttnFwdSm90INS1_25CollectiveMainloopFwdSm90ILi2EN4cute5tupleIJNS5_1CILi1EEES8_S8_EEENS6_IJNS7_ILi192EEESA_NS7_ILi64EEEEEELi64ENS_10bfloat16_tEfNS_4arch4Sm90ELb0ELb0ELb0ELb1ELb0ELb1ELb0ELb0ELb1ELb1ELb1ELb0EEENS1_21CollectiveEpilogueFwdINS6_IJSA_SB_SA_EEES9_SD_SF_Li384ELb1ELb1ELb1ELb0EEENS1_36VarlenDynamicPersistentTileSchedulerILi192ELi192ELi384ELi128ELb1ELb1ELb1ELb0ELb1ELb1EEEEEEEEEvNT_6ParamsE,"ax",@progbits
	.align	128
.text._ZN7cutlass13device_kernelIN5flash11enable_sm90INS1_16FlashAttnFwdSm90INS1_25CollectiveMainloopFwdSm90ILi2EN4cute5tupleIJNS5_1CILi1EEES8_S8_EEENS6_IJNS7_ILi192EEESA_NS7_ILi64EEEEEELi64ENS_10bfloat16_tEfNS_4arch4Sm90ELb0ELb0ELb0ELb1ELb0ELb1ELb0ELb0ELb1ELb1ELb1ELb0EEENS1_21CollectiveEpilogueFwdINS6_IJSA_SB_SA_EEES9_SD_SF_Li384ELb1ELb1ELb1ELb0EEENS1_36VarlenDynamicPersistentTileSchedulerILi192ELi192ELi384ELi128ELb1ELb1ELb1ELb0ELb1ELb1EEEEEEEEEvNT_6ParamsE:
        .type           _ZN7cutlass13device_kernelIN5flash11enable_sm90INS1_16FlashAttnFwdSm90INS1_25CollectiveMainloopFwdSm90ILi2EN4cute5tupleIJNS5_1CILi1EEES8_S8_EEENS6_IJNS7_ILi192EEESA_NS7_ILi64EEEEEELi64ENS_10bfloat16_tEfNS_4arch4Sm90ELb0ELb0ELb0ELb1ELb0ELb1ELb0ELb0ELb1ELb1ELb1ELb0EEENS1_21CollectiveEpilogueFwdINS6_IJSA_SB_SA_EEES9_SD_SF_Li384ELb1ELb1ELb1ELb0EEENS1_36VarlenDynamicPersistentTileSchedulerILi192ELi192ELi384ELi128ELb1ELb1ELb1ELb0ELb1ELb1EEEEEEEEEvNT_6ParamsE,@function
        .size           _ZN7cutlass13device_kernelIN5flash11enable_sm90INS1_16FlashAttnFwdSm90INS1_25CollectiveMainloopFwdSm90ILi2EN4cute5tupleIJNS5_1CILi1EEES8_S8_EEENS6_IJNS7_ILi192EEESA_NS7_ILi64EEEEEELi64ENS_10bfloat16_tEfNS_4arch4Sm90ELb0ELb0ELb0ELb1ELb0ELb1ELb0ELb0ELb1ELb1ELb1ELb0EEENS1_21CollectiveEpilogueFwdINS6_IJSA_SB_SA_EEES9_SD_SF_Li384ELb1ELb1ELb1ELb0EEENS1_36VarlenDynamicPersistentTileSchedulerILi192ELi192ELi384ELi128ELb1ELb1ELb1ELb0ELb1ELb1EEEEEEEEEvNT_6ParamsE,(.L_x_11 - _ZN7cutlass13device_kernelIN5flash11enable_sm90INS1_16FlashAttnFwdSm90INS1_25CollectiveMainloopFwdSm90ILi2EN4cute5tupleIJNS5_1CILi1EEES8_S8_EEENS6_IJNS7_ILi192EEESA_NS7_ILi64EEEEEELi64ENS_10bfloat16_tEfNS_4arch4Sm90ELb0ELb0ELb0ELb1ELb0ELb1ELb0ELb0ELb1ELb1ELb1ELb0EEENS1_21CollectiveEpilogueFwdINS6_IJSA_SB_SA_EEES9_SD_SF_Li384ELb1ELb1ELb1ELb0EEENS1_36VarlenDynamicPersistentTileSchedulerILi192ELi192ELi384ELi128ELb1ELb1ELb1ELb0ELb1ELb1EEEEEEEEEvNT_6ParamsE)
        .other          _ZN7cutlass13device_kernelIN5flash11enable_sm90INS1_16FlashAttnFwdSm90INS1_25CollectiveMainloopFwdSm90ILi2EN4cute5tupleIJNS5_1CILi1EEES8_S8_EEENS6_IJNS7_ILi192EEESA_NS7_ILi64EEEEEELi64ENS_10bfloat16_tEfNS_4arch4Sm90ELb0ELb0ELb0ELb1ELb0ELb1ELb0ELb0ELb1ELb1ELb1ELb0EEENS1_21CollectiveEpilogueFwdINS6_IJSA_SB_SA_EEES9_SD_SF_Li384ELb1ELb1ELb1ELb0EEENS1_36VarlenDynamicPersistentTileSchedulerILi192ELi192ELi384ELi128ELb1ELb1ELb1ELb0ELb1ELb1EEEEEEEEEvNT_6ParamsE,@"STO_CUDA_ENTRY STV_DEFAULT"
_ZN7cutlass13device_kernelIN5flash11enable_sm90INS1_16FlashAttnFwdSm90INS1_25CollectiveMainloopFwdSm90ILi2EN4cute5tupleIJNS5_1CILi1EEES8_S8_EEENS6_IJNS7_ILi192EEESA_NS7_ILi64EEEEEELi64ENS_10bfloat16_tEfNS_4arch4Sm90ELb0ELb0ELb0ELb1ELb0ELb1ELb0ELb0ELb1ELb1ELb1ELb0EEENS1_21CollectiveEpilogueFwdINS6_IJSA_SB_SA_EEES9_SD_SF_Li384ELb1ELb1ELb1ELb0EEENS1_36VarlenDynamicPersistentTileSchedulerILi192ELi192ELi384ELi128ELb1ELb1ELb1ELb0ELb1ELb1EEEEEEEEEvNT_6ParamsE:
[----:B------:R-:W-:Y:S01]  /*0000*/  LDC R1, c[0x0][0x37c] ;  /* 0x0000df00ff017b82 */ /* 0x000fe20000000800 */
[----:B------:R-:W-:Y:S05]  /*0010*/  EXIT ;  /* 0x000000000000794d */ /* 0x000fea0003800000 */
.L_x_2:
        /* <DEDUP_REMOVED lines=14> */
.L_x_11:


//--------------------- .text._ZN7cutlass13device_kernelIN5flash11enable_sm90INS1_16FlashAttnFwdSm90INS1_25CollectiveMainloopFwdSm90ILi2EN4cute5tupleIJNS5_1CILi1EEES8_S8_EEENS6_IJNS7_ILi192EEENS7_ILi128EEENS7_ILi64EEEEEELi64ENS_10bfloat16_tEfNS_4arch4Sm90ELb0ELb1ELb0ELb0ELb0ELb0ELb0ELb1ELb1ELb1ELb1ELb0EEENS1_21CollectiveEpilogueFwdINS6_IJSA_SC_SB_EEES9_SE_SG_Li384ELb0ELb1ELb1ELb0EEENS1_19SingleTileSchedulerILb0ELb1ELb1ELi192EEEEEEEEEvNT_6ParamsE --------------------------
	.section	.text._ZN7cutlass13device_kernelIN5flash11enable_sm90INS1_16FlashAttnFwdSm90INS1_25CollectiveMainloopFwdSm90ILi2EN4cute5tupleIJNS5_1CILi1EEES8_S8_EEENS6_IJNS7_ILi192EEENS7_ILi128EEENS7_ILi64EEEEEELi64ENS_10bfloat16_tEfNS_4arch4Sm90ELb0ELb1ELb0ELb0ELb0ELb0ELb0ELb1ELb1ELb1ELb1ELb0EEENS1_21CollectiveEpilogueFwdINS6_IJSA_SC_SB_EEES9_SE_SG_Li384ELb0ELb1ELb1ELb0EEENS1_19SingleTileSchedulerILb0ELb1ELb1ELi192EEEEEEEEEvNT_6ParamsE,"ax",@progbits
	.align	128
.text._ZN7cutlass13device_kernelIN5flash11enable_sm90INS1_16FlashAttnFwdSm90INS1_25CollectiveMainloopFwdSm90ILi2EN4cute5tupleIJNS5_1CILi1EEES8_S8_EEENS6_IJNS7_ILi192EEENS7_ILi128EEENS7_ILi64EEEEEELi64ENS_10bfloat16_tEfNS_4arch4Sm90ELb0ELb1ELb0ELb0ELb0ELb0ELb0ELb1ELb1ELb1ELb1ELb0EEENS1_21CollectiveEpilogueFwdINS6_IJSA_SC_SB_EEES9_SE_SG_Li384ELb0ELb1ELb1ELb0EEENS1_19SingleTileSchedulerILb0ELb1ELb1ELi192EEEEEEEEEvNT_6ParamsE:
        .type           _ZN7cutlass13device_kernelIN5flash11enable_sm90INS1_16FlashAttnFwdSm90INS1_25CollectiveMainloopFwdSm90ILi2EN4cute5tupleIJNS5_1CILi1EEES8_S8_EEENS6_IJNS7_ILi192EEENS7_ILi128EEENS7_ILi64EEEEEELi64ENS_10bfloat16_tEfNS_4arch4Sm90ELb0ELb1ELb0ELb0ELb0ELb0ELb0ELb1ELb1ELb1ELb1ELb0EEENS1_21CollectiveEpilogueFwdINS6_IJSA_SC_SB_EEES9_SE_SG_Li384ELb0ELb1ELb1ELb0EEENS1_19SingleTileSchedulerILb0ELb1ELb1ELi192EEEEEEEEEvNT_6ParamsE,@function
        .size           _ZN7cutlass13device_kernelIN5flash11enable_sm90INS1_16FlashAttnFwdSm90INS1_25CollectiveMainloopFwdSm90ILi2EN4cute5tupleIJNS5_1CILi1EEES8_S8_EEENS6_IJNS7_ILi192EEENS7_ILi128EEENS7_ILi64EEEEEELi64ENS_10bfloat16_tEfNS_4arch4Sm90ELb0ELb1ELb0ELb0ELb0ELb0ELb0ELb1ELb1ELb1ELb1ELb0EEENS1_21CollectiveEpilogueFwdINS6_IJSA_SC_SB_EEES9_SE_SG_Li384ELb0ELb1ELb1ELb0EEENS1_19SingleTileSchedulerILb0ELb1ELb1ELi192EEEEEEEEEvNT_6ParamsE,(.L_x_12 - _ZN7cutlass13device_kernelIN5flash11enable_sm90INS1_16FlashAttnFwdSm90INS1_25CollectiveMainloopFwdSm90ILi2EN4cute5tupleIJNS5_1CILi1EEES8_S8_EEENS6_IJNS7_ILi192EEENS7_ILi128EEENS7_ILi64EEEEEELi64ENS_10bfloat16_tEfNS_4arch4Sm90ELb0ELb1ELb0ELb0ELb0ELb0ELb0ELb1ELb1ELb1ELb1ELb0EEENS1_21CollectiveEpilogueFwdINS6_IJSA_SC_SB_EEES9_SE_SG_Li384ELb0ELb1ELb1ELb0EEENS1_19SingleTileSchedulerILb0ELb1ELb1ELi192EEEEEEEEEvNT_6ParamsE)
        .other          _ZN7cutlass13device_kernelIN5flash11enable_sm90INS1_16FlashAttnFwdSm90INS1_25CollectiveMainloopFwdSm90ILi2EN4cute5tupleIJNS5_1CILi1EEES8_S8_EEENS6_IJNS7_ILi192EEENS7_ILi128EEENS7_ILi64EEEEEELi64ENS_10bfloat16_tEfNS_4arch4Sm90ELb0ELb1ELb0ELb0ELb0ELb0ELb0ELb1ELb1ELb1ELb1ELb0EEENS1_21CollectiveEpilogueFwdINS6_IJSA_SC_SB_EEES9_SE_SG_Li384ELb0ELb1ELb1ELb0EEENS1_19SingleTileSchedulerILb0ELb1ELb1ELi192EEEEEEEEEvNT_6ParamsE,@"STO_CUDA_ENTRY STV_DEFAULT"
_ZN7cutlass13device_kernelIN5flash11enable_sm90INS1_16FlashAttnFwdSm90INS1_25CollectiveMainloopFwdSm90ILi2EN4cute5tupleIJNS5_1CILi1EEES8_S8_EEENS6_IJNS7_ILi192EEENS7_ILi128EEENS7_ILi64EEEEEELi64ENS_10bfloat16_tEfNS_4arch4Sm90ELb0ELb1ELb0ELb0ELb0ELb0ELb0ELb1ELb1ELb1ELb1ELb0EEENS1_21CollectiveEpilogueFwdINS6_IJSA_SC_SB_EEES9_SE_SG_Li384ELb0ELb1ELb1ELb0EEENS1_19SingleTileSchedulerILb0ELb1ELb1ELi192EEEEEEEEEvNT_6ParamsE:
[----:B------:R-:W-:Y:S01]  /*0000*/  LDC R1, c[0x0][0x37c] ;  /* 0x0000df00ff017b82 */ /* 0x000fe20000000800 */
[----:B------:R-:W-:Y:S05]  /*0010*/  EXIT ;  /* 0x000000000000794d */ /* 0x000fea0003800000 */
.L_x_3:
        /* <DEDUP_REMOVED lines=14> */
.L_x_12:


//--------------------- .text._ZN7cutlass13device_kernelIN5flash11enable_sm90INS1_16FlashAttnFwdSm90INS1_25CollectiveMainloopFwdSm90ILi2EN4cute5tupleIJNS5_1CILi1EEES8_S8_EEENS6_IJNS7_ILi192EEENS7_ILi128EEENS7_ILi64EEEEEELi64ENS_10bfloat16_tEfNS_4arch4Sm90ELb0ELb1ELb0ELb1ELb0ELb0ELb0ELb1ELb1ELb1ELb1ELb0EEENS1_21CollectiveEpilogueFwdINS6_IJSA_SC_SB_EEES9_SE_SG_Li384ELb1ELb1ELb1ELb0EEENS1_36VarlenDynamicPersistentTileSchedulerILi192ELi128ELi384ELi128ELb1ELb1ELb1ELb1ELb0ELb1EEEEEEEEEvNT_6ParamsE --------------------------
	.section	.text._ZN7cutlass13device_kernelIN5flash11enable_sm90INS1_16FlashAttnFwdSm90INS1_25CollectiveMainloopFwdSm90ILi2EN4cute5tupleIJNS5_1CILi1EEES8_S8_EEENS6_IJNS7_ILi192EEENS7_ILi128EEENS7_ILi64EEEEEELi64ENS_10bfloat16_tEfNS_4arch4Sm90ELb0ELb1ELb0ELb1ELb0ELb0ELb0ELb1ELb1ELb1ELb1ELb0EEENS1_21CollectiveEpilogueFwdINS6_IJSA_SC_SB_EEES9_SE_SG_Li384ELb1ELb1ELb1ELb0EEENS1_36VarlenDynamicPersistentTileSchedulerILi192ELi128ELi384ELi128ELb1ELb1ELb1ELb1ELb0ELb1EEEEEEEEEvNT_6ParamsE,"ax",@progbits
	.align	128
.text._ZN7cutlass13device_kernelIN5flash11enable_sm90INS1_16FlashAttnFwdSm90INS1_25CollectiveMainloopFwdSm90ILi2EN4cute5tupleIJNS5_1CILi1EEES8_S8_EEENS6_IJNS7_ILi192EEENS7_ILi128EEENS7_ILi64EEEEEELi64ENS_10bfloat16_tEfNS_4arch4Sm90ELb0ELb1ELb0ELb1ELb0ELb0ELb0ELb1ELb1ELb1ELb1ELb0EEENS1_21CollectiveEpilogueFwdINS6_IJSA_SC_SB_EEES9_SE_SG_Li384ELb1ELb1ELb1ELb0EEENS1_36VarlenDynamicPersistentTileSchedulerILi192ELi128ELi384ELi128ELb1ELb1ELb1ELb1ELb0ELb1EEEEEEEEEvNT_6ParamsE:
        .type           _ZN7cutlass13device_kernelIN5flash11enable_sm90INS1_16FlashAttnFwdSm90INS1_25CollectiveMainloopFwdSm90ILi2EN4cute5tupleIJNS5_1CILi1EEES8_S8_EEENS6_IJNS7_ILi192EEENS7_ILi128EEENS7_ILi64EEEEEELi64ENS_10bfloat16_tEfNS_4arch4Sm90ELb0ELb1ELb0ELb1ELb0ELb0ELb0ELb1ELb1ELb1ELb1ELb0EEENS1_21CollectiveEpilogueFwdINS6_IJSA_SC_SB_EEES9_SE_SG_Li384ELb1ELb1ELb1ELb0EEENS1_36VarlenDynamicPersistentTileSchedulerILi192ELi128ELi384ELi128ELb1ELb1ELb1ELb1ELb0ELb1EEEEEEEEEvNT_6ParamsE,@function
        .size           _ZN7cutlass13device_kernelIN5flash11enable_sm90INS1_16FlashAttnFwdSm90INS1_25CollectiveMainloopFwdSm90ILi2EN4cute5tupleIJNS5_1CILi1EEES8_S8_EEENS6_IJNS7_ILi192EEENS7_ILi128EEENS7_ILi64EEEEEELi64ENS_10bfloat16_tEfNS_4arch4Sm90ELb0ELb1ELb0ELb1ELb0ELb0ELb0ELb1ELb1ELb1ELb1ELb0EEENS1_21CollectiveEpilogueFwdINS6_IJSA_SC_SB_EEES9_SE_SG_Li384ELb1ELb1ELb1ELb0EEENS1_36VarlenDynamicPersistentTileSchedulerILi192ELi128ELi384ELi128ELb1ELb1ELb1ELb1ELb0ELb1EEEEEEEEEvNT_6ParamsE,(.L_x_13 - _ZN7cutlass13device_kernelIN5flash11enable_sm90INS1_16FlashAttnFwdSm90INS1_25CollectiveMainloopFwdSm90ILi2EN4cute5tupleIJNS5_1CILi1EEES8_S8_EEENS6_IJNS7_ILi192EEENS7_ILi128EEENS7_ILi64EEEEEELi64ENS_10bfloat16_tEfNS_4arch4Sm90ELb0ELb1ELb0ELb1ELb0ELb0ELb0ELb1ELb1ELb1ELb1ELb0EEENS1_21CollectiveEpilogueFwdINS6_IJSA_SC_SB_EEES9_SE_SG_Li384ELb1ELb1ELb1ELb0EEENS1_36VarlenDynamicPersistentTileSchedulerILi192ELi128ELi384ELi128ELb1ELb1ELb1ELb1ELb0ELb1EEEEEEEEEvNT_6ParamsE)
        .other          _ZN7cutlass13device_kernelIN5flash11enable_sm90INS1_16FlashAttnFwdSm90INS1_25CollectiveMainloopFwdSm90ILi2EN4cute5tupleIJNS5_1CILi1EEES8_S8_EEENS6_IJNS7_ILi192EEENS7_ILi128EEENS7_ILi64EEEEEELi64ENS_10bfloat16_tEfNS_4arch4Sm90ELb0ELb1ELb0ELb1ELb0ELb0ELb0ELb1ELb1ELb1ELb1ELb0EEENS1_21CollectiveEpilogueFwdINS6_IJSA_SC_SB_EEES9_SE_SG_Li384ELb1ELb1ELb1ELb0EEENS1_36VarlenDynamicPersistentTileSchedulerILi192ELi128ELi384ELi128ELb1ELb1ELb1ELb1ELb0ELb1EEEEEEEEEvNT_6ParamsE,@"STO_CUDA_ENTRY STV_DEFAULT"
_ZN7cutlass13device_kernelIN5flash11enable_sm90INS1_16FlashAttnFwdSm90INS1_25CollectiveMainloopFwdSm90ILi2EN4cute5tupleIJNS5_1CILi1EEES8_S8_EEENS6_IJNS7_ILi192EEENS7_ILi128EEENS7_ILi64EEEEEELi64ENS_10bfloat16_tEfNS_4arch4Sm90ELb0ELb1ELb0ELb1ELb0ELb0ELb0ELb1ELb1ELb1ELb1ELb0EEENS1_21CollectiveEpilogueFwdINS6_IJSA_SC_SB_EEES9_SE_SG_Li384ELb1ELb1ELb1ELb0EEENS1_36VarlenDynamicPersistentTileSchedulerILi192ELi128ELi384ELi128ELb1ELb1ELb1ELb1ELb0ELb1EEEEEEEEEvNT_6ParamsE:
[----:B------:R-:W-:Y:S01]  /*0000*/  LDC R1, c[0x0][0x37c] ;  /* 0x0000df00ff017b82 */ /* 0x000fe20000000800 */
[----:B------:R-:W-:Y:S05]  /*0010*/  EXIT ;  /* 0x000000000000794d */ /* 0x000fea0003800000 */
.L_x_4:
        /* <DEDUP_REMOVED lines=14> */
.L_x_13:


//--------------------- .text._ZN7cutlass13device_kernelIN5flash11enable_sm90INS1_16FlashAttnFwdSm90INS1_25CollectiveMainloopFwdSm90ILi2EN4cute5tupleIJNS5_1CILi1EEES8_S8_EEENS6_IJNS7_ILi192EEENS7_ILi128EEENS7_ILi64EEEEEELi64ENS_10bfloat16_tEfNS_4arch4Sm90ELb0ELb1ELb0ELb1ELb0ELb1ELb0ELb1ELb1ELb1ELb1ELb0EEENS1_21CollectiveEpilogueFwdINS6_IJSA_SC_SB_EEES9_SE_SG_Li384ELb1ELb1ELb1ELb0EEENS1_36VarlenDynamicPersistentTileSchedulerILi192ELi128ELi384ELi128ELb1ELb1ELb1ELb1ELb0ELb1EEEEEEEEEvNT_6ParamsE --------------------------
	.section	.text._ZN7cutlass13device_kernelIN5flash11enable_sm90INS1_16FlashAttnFwdSm90INS1_25CollectiveMainloopFwdSm90ILi2EN4cute5tupleIJNS5_1CILi1EEES8_S8_EEENS6_IJNS7_ILi192EEENS7_ILi128EEENS7_ILi64EEEEEELi64ENS_10bfloat16_tEfNS_4arch4Sm90ELb0ELb1ELb0ELb1ELb0ELb1ELb0ELb1ELb1ELb1ELb1ELb0EEENS1_21CollectiveEpilogueFwdINS6_IJSA_SC_SB_EEES9_SE_SG_Li384ELb1ELb1ELb1ELb0EEENS1_36VarlenDynamicPersistentTileSchedulerILi192ELi128ELi384ELi128ELb1ELb1ELb1ELb1ELb0ELb1EEEEEEEEEvNT_6ParamsE,"ax",@progbits
	.align	128
.text._ZN7cutlass13device_kernelIN5flash11enable_sm90INS1_16FlashAttnFwdSm90INS1_25CollectiveMainloopFwdSm90ILi2EN4cute5tupleIJNS5_1CILi1EEES8_S8_EEENS6_IJNS7_ILi192EEENS7_ILi128EEENS7_ILi64EEEEEELi64ENS_10bfloat16_tEfNS_4arch4Sm90ELb0ELb1ELb0ELb1ELb0ELb1ELb0ELb1ELb1ELb1ELb1ELb0EEENS1_21CollectiveEpilogueFwdINS6_IJSA_SC_SB_EEES9_SE_SG_Li384ELb1ELb1ELb1ELb0EEENS1_36VarlenDynamicPersistentTileSchedulerILi192ELi128ELi384ELi128ELb1ELb1ELb1ELb1ELb0ELb1EEEEEEEEEvNT_6ParamsE:
        .type           _ZN7cutlass13device_kernelIN5flash11enable_sm90INS1_16FlashAttnFwdSm90INS1_25CollectiveMainloopFwdSm90ILi2EN4cute5tupleIJNS5_1CILi1EEES8_S8_EEENS6_IJNS7_ILi192EEENS7_ILi128EEENS7_ILi64EEEEEELi64ENS_10bfloat16_tEfNS_4arch4Sm90ELb0ELb1ELb0ELb1ELb0ELb1ELb0ELb1ELb1ELb1ELb1ELb0EEENS1_21CollectiveEpilogueFwdINS6_IJSA_SC_SB_EEES9_SE_SG_Li384ELb1ELb1ELb1ELb0EEENS1_36VarlenDynamicPersistentTileSchedulerILi192ELi128ELi384ELi128ELb1ELb1ELb1ELb1ELb0ELb1EEEEEEEEEvNT_6ParamsE,@function
        .size           _ZN7cutlass13device_kernelIN5flash11enable_sm90INS1_16FlashAttnFwdSm90INS1_25CollectiveMainloopFwdSm90ILi2EN4cute5tupleIJNS5_1CILi1EEES8_S8_EEENS6_IJNS7_ILi192EEENS7_ILi128EEENS7_ILi64EEEEEELi64ENS_10bfloat16_tEfNS_4arch4Sm90ELb0ELb1ELb0ELb1ELb0ELb1ELb0ELb1ELb1ELb1ELb1ELb0EEENS1_21CollectiveEpilogueFwdINS6_IJSA_SC_SB_EEES9_SE_SG_Li384ELb1ELb1ELb1ELb0EEENS1_36VarlenDynamicPersistentTileSchedulerILi192ELi128ELi384ELi128ELb1ELb1ELb1ELb1ELb0ELb1EEEEEEEEEvNT_6ParamsE,(.L_x_14 - _ZN7cutlass13device_kernelIN5flash11enable_sm90INS1_16FlashAttnFwdSm90INS1_25CollectiveMainloopFwdSm90ILi2EN4cute5tupleIJNS5_1CILi1EEES8_S8_EEENS6_IJNS7_ILi192EEENS7_ILi128EEENS7_ILi64EEEEEELi64ENS_10bfloat16_tEfNS_4arch4Sm90ELb0ELb1ELb0ELb1ELb0ELb1ELb0ELb1ELb1ELb1ELb1ELb0EEENS1_21CollectiveEpilogueFwdINS6_IJSA_SC_SB_EEES9_SE_SG_Li384ELb1ELb1ELb1ELb0EEENS1_36VarlenDynamicPersistentTileSchedulerILi192ELi128ELi384ELi128ELb1ELb1ELb1ELb1ELb0ELb1EEEEEEEEEvNT_6ParamsE)
        .other          _ZN7cutlass13device_kernelIN5flash11enable_sm90INS1_16FlashAttnFwdSm90INS1_25CollectiveMainloopFwdSm90ILi2EN4cute5tupleIJNS5_1CILi1EEES8_S8_EEENS6_IJNS7_ILi192EEENS7_ILi128EEENS7_ILi64EEEEEELi64ENS_10bfloat16_tEfNS_4arch4Sm90ELb0ELb1ELb0ELb1ELb0ELb1ELb0ELb1ELb1ELb1ELb1ELb0EEENS1_21CollectiveEpilogueFwdINS6_IJSA_SC_SB_EEES9_SE_SG_Li384ELb1ELb1ELb1ELb0EEENS1_36VarlenDynamicPersistentTileSchedulerILi192ELi128ELi384ELi128ELb1ELb1ELb1ELb1ELb0ELb1EEEEEEEEEvNT_6ParamsE,@"STO_CUDA_ENTRY STV_DEFAULT"
_ZN7cutlass13device_kernelIN5flash11enable_sm90INS1_16FlashAttnFwdSm90INS1_25CollectiveMainloopFwdSm90ILi2EN4cute5tupleIJNS5_1CILi1EEES8_S8_EEENS6_IJNS7_ILi192EEENS7_ILi128EEENS7_ILi64EEEEEELi64ENS_10bfloat16_tEfNS_4arch4Sm90ELb0ELb1ELb0ELb1ELb0ELb1ELb0ELb1ELb1ELb1ELb1ELb0EEENS1_21CollectiveEpilogueFwdINS6_IJSA_SC_SB_EEES9_SE_SG_Li384ELb1ELb1ELb1ELb0EEENS1_36VarlenDynamicPersistentTileSchedulerILi192ELi128ELi384ELi128ELb1ELb1ELb1ELb1ELb0ELb1EEEEEEEEEvNT_6ParamsE:
[----:B------:R-:W-:Y:S01]  /*0000*/  LDC R1, c[0x0][0x37c] ;  /* 0x0000df00ff017b82 */ /* 0x000fe20000000800 */
[----:B------:R-:W-:Y:S05]  /*0010*/  EXIT ;  /* 0x000000000000794d */ /* 0x000fea0003800000 */
.L_x_5:
        /* <DEDUP_REMOVED lines=14> */
.L_x_14:


//--------------------- .text._ZN7cutlass13device_kernelIN5flash11enable_sm90INS1_16FlashAttnFwdSm90INS1_25CollectiveMainloopFwdSm90ILi2EN4cute5tupleIJNS5_1CILi1EEES8_S8_EEENS6_IJNS7_ILi192EEENS7_ILi128EEENS7_ILi64EEEEEELi64ENS_10bfloat16_tEfNS_4arch4Sm90ELb1ELb0ELb0ELb0ELb0ELb0ELb0ELb1ELb1ELb1ELb1ELb0EEENS1_21CollectiveEpilogueFwdINS6_IJSA_SC_SB_EEES9_SE_SG_Li384ELb0ELb1ELb1ELb0EEENS1_19SingleTileSchedulerILb0ELb1ELb1ELi192EEEEEEEEEvNT_6ParamsE --------------------------
	.section	.text._ZN7cutlass13device_kernelIN5flash11enable_sm90INS1_16FlashAttnFwdSm90INS1_25CollectiveMainloopFwdSm90ILi2EN4cute5tupleIJNS5_1CILi1EEES8_S8_EEENS6_IJNS7_ILi192EEENS7_ILi128EEENS7_ILi64EEEEEELi64ENS_10bfloat16_tEfNS_4arch4Sm90ELb1ELb0ELb0ELb0ELb0ELb0ELb0ELb1ELb1ELb1ELb1ELb0EEENS1_21CollectiveEpilogueFwdINS6_IJSA_SC_SB_EEES9_SE_SG_Li384ELb0ELb1ELb1ELb0EEENS1_19SingleTileSchedulerILb0ELb1ELb1ELi192EEEEEEEEEvNT_6ParamsE,"ax",@progbits
	.align	128
.text._ZN7cutlass13device_kernelIN5flash11enable_sm90INS1_16FlashAttnFwdSm90INS1_25CollectiveMainloopFwdSm90ILi2EN4cute5tupleIJNS5_1CILi1EEES8_S8_EEENS6_IJNS7_ILi192EEENS7_ILi128EEENS7_ILi64EEEEEELi64ENS_10bfloat16_tEfNS_4arch4Sm90ELb1ELb0ELb0ELb0ELb0ELb0ELb0ELb1ELb1ELb1ELb1ELb0EEENS1_21CollectiveEpilogueFwdINS6_IJSA_SC_SB_EEES9_SE_SG_Li384ELb0ELb1ELb1ELb0EEENS1_19SingleTileSchedulerILb0ELb1ELb1ELi192EEEEEEEEEvNT_6ParamsE:
        .type           _ZN7cutlass13device_kernelIN5flash11enable_sm90INS1_16FlashAttnFwdSm90INS1_25CollectiveMainloopFwdSm90ILi2EN4cute5tupleIJNS5_1CILi1EEES8_S8_EEENS6_IJNS7_ILi192EEENS7_ILi128EEENS7_ILi64EEEEEELi64ENS_10bfloat16_tEfNS_4arch4Sm90ELb1ELb0ELb0ELb0ELb0ELb0ELb0ELb1ELb1ELb1ELb1ELb0EEENS1_21CollectiveEpilogueFwdINS6_IJSA_SC_SB_EEES9_SE_SG_Li384ELb0ELb1ELb1ELb0EEENS1_19SingleTileSchedulerILb0ELb1ELb1ELi192EEEEEEEEEvNT_6ParamsE,@function
        .size           _ZN7cutlass13device_kernelIN5flash11enable_sm90INS1_16FlashAttnFwdSm90INS1_25CollectiveMainloopFwdSm90ILi2EN4cute5tupleIJNS5_1CILi1EEES8_S8_EEENS6_IJNS7_ILi192EEENS7_ILi128EEENS7_ILi64EEEEEELi64ENS_10bfloat16_tEfNS_4arch4Sm90ELb1ELb0ELb0ELb0ELb0ELb0ELb0ELb1ELb1ELb1ELb1ELb0EEENS1_21CollectiveEpilogueFwdINS6_IJSA_SC_SB_EEES9_SE_SG_Li384ELb0ELb1ELb1ELb0EEENS1_19SingleTileSchedulerILb0ELb1ELb1ELi192EEEEEEEEEvNT_6ParamsE,(.L_x_15 - _ZN7cutlass13device_kernelIN5flash11enable_sm90INS1_16FlashAttnFwdSm90INS1_25CollectiveMainloopFwdSm90ILi2EN4cute5tupleIJNS5_1CILi1EEES8_S8_EEENS6_IJNS7_ILi192EEENS7_ILi128EEENS7_ILi64EEEEEELi64ENS_10bfloat16_tEfNS_4arch4Sm90ELb1ELb0ELb0ELb0ELb0ELb0ELb0ELb1ELb1ELb1ELb1ELb0EEENS1_21CollectiveEpilogueFwdINS6_IJSA_SC_SB_EEES9_SE_SG_Li384ELb0ELb1ELb1ELb0EEENS1_19SingleTileSchedulerILb0ELb1ELb1ELi192EEEEEEEEEvNT_6ParamsE)
        .other          _ZN7cutlass13device_kernelIN5flash11enable_sm90INS1_16FlashAttnFwdSm90INS1_25CollectiveMainloopFwdSm90ILi2EN4cute5tupleIJNS5_1CILi1EEES8_S8_EEENS6_IJNS7_ILi192EEENS7_ILi128EEENS7_ILi64EEEEEELi64ENS_10bfloat16_tEfNS_4arch4Sm90ELb1ELb0ELb0ELb0ELb0ELb0ELb0ELb1ELb1ELb1ELb1ELb0EEENS1_21CollectiveEpilogueFwdINS6_IJSA_SC_SB_EEES9_SE_SG_Li384ELb0ELb1ELb1ELb0EEENS1_19SingleTileSchedulerILb0ELb1ELb1ELi192EEEEEEEEEvNT_6ParamsE,@"STO_CUDA_ENTRY STV_DEFAULT"
_ZN7cutlass13device_kernelIN5flash11enable_sm90INS1_16FlashAttnFwdSm90INS1_25CollectiveMainloopFwdSm90ILi2EN4cute5tupleIJNS5_1CILi1EEES8_S8_EEENS6_IJNS7_ILi192EEENS7_ILi128EEENS7_ILi64EEEEEELi64ENS_10bfloat16_tEfNS_4arch4Sm90ELb1ELb0ELb0ELb0ELb0ELb0ELb0ELb1ELb1ELb1ELb1ELb0EEENS1_21CollectiveEpilogueFwdINS6_IJSA_SC_SB_EEES9_SE_SG_Li384ELb0ELb1ELb1ELb0EEENS1_19SingleTileSchedulerILb0ELb1ELb1ELi192EEEEEEEEEvNT_6ParamsE:
[----:B------:R-:W-:Y:S01]  /*0000*/  LDC R1, c[0x0][0x37c] ;  /* 0x0000df00ff017b82 */ /* 0x000fe20000000800 */
[----:B------:R-:W-:Y:S05]  /*0010*/  EXIT ;  /* 0x000000000000794d */ /* 0x000fea0003800000 */
.L_x_6:
        /* <DEDUP_REMOVED lines=14> */
.L_x_15:


//--------------------- .text._ZN7cutlass13device_kernelIN5flash11enable_sm90INS1_16FlashAttnFwdSm90INS1_25CollectiveMainloopFwdSm90ILi2EN4cute5tupleIJNS5_1CILi1EEES8_S8_EEENS6_IJNS7_ILi192EEENS7_ILi128EEENS7_ILi64EEEEEELi64ENS_10bfloat16_tEfNS_4arch4Sm90ELb1ELb0ELb0ELb1ELb0ELb0ELb0ELb1ELb1ELb1ELb1ELb0EEENS1_21CollectiveEpilogueFwdINS6_IJSA_SC_SB_EEES9_SE_SG_Li384ELb1ELb1ELb1ELb0EEENS1_36VarlenDynamicPersistentTileSchedulerILi192ELi128ELi384ELi128ELb1ELb1ELb1ELb1ELb1ELb1EEEEEEEEEvNT_6ParamsE --------------------------
	.section	.text._ZN7cutlass13device_kernelIN5flash11enable_sm90INS1_16FlashAttnFwdSm90INS1_25CollectiveMainloopFwdSm90ILi2EN4cute5tupleIJNS5_1CILi1EEES8_S8_EEENS6_IJNS7_ILi192EEENS7_ILi128EEENS7_ILi64EEEEEELi64ENS_10bfloat16_tEfNS_4arch4Sm90ELb1ELb0ELb0ELb1ELb0ELb0ELb0ELb1ELb1ELb1ELb1ELb0EEENS1_21CollectiveEpilogueFwdINS6_IJSA_SC_SB_EEES9_SE_SG_Li384ELb1ELb1ELb1ELb0EEENS1_36VarlenDynamicPersistentTileSchedulerILi192ELi128ELi384ELi128ELb1ELb1ELb1ELb1ELb1ELb1EEEEEEEEEvNT_6ParamsE,"ax",@progbits
	.align	128
.text._ZN7cutlass13device_kernelIN5flash11enable_sm90INS1_16FlashAttnFwdSm90INS1_25CollectiveMainloopFwdSm90ILi2EN4cute5tupleIJNS5_1CILi1EEES8_S8_EEENS6_IJNS7_ILi192EEENS7_ILi128EEENS7_ILi64EEEEEELi64ENS_10bfloat16_tEfNS_4arch4Sm90ELb1ELb0ELb0ELb1ELb0ELb0ELb0ELb1ELb1ELb1ELb1ELb0EEENS1_21CollectiveEpilogueFwdINS6_IJSA_SC_SB_EEES9_SE_SG_Li384ELb1ELb1ELb1ELb0EEENS1_36VarlenDynamicPersistentTileSchedulerILi192ELi128ELi384ELi128ELb1ELb1ELb1ELb1ELb1ELb1EEEEEEEEEvNT_6ParamsE:
        .type           _ZN7cutlass13device_kernelIN5flash11enable_sm90INS1_16FlashAttnFwdSm90INS1_25CollectiveMainloopFwdSm90ILi2EN4cute5tupleIJNS5_1CILi1EEES8_S8_EEENS6_IJNS7_ILi192EEENS7_ILi128EEENS7_ILi64EEEEEELi64ENS_10bfloat16_tEfNS_4arch4Sm90ELb1ELb0ELb0ELb1ELb0ELb0ELb0ELb1ELb1ELb1ELb1ELb0EEENS1_21CollectiveEpilogueFwdINS6_IJSA_SC_SB_EEES9_SE_SG_Li384ELb1ELb1ELb1ELb0EEENS1_36VarlenDynamicPersistentTileSchedulerILi192ELi128ELi384ELi128ELb1ELb1ELb1ELb1ELb1ELb1EEEEEEEEEvNT_6ParamsE,@function
        .size           _ZN7cutlass13device_kernelIN5flash11enable_sm90INS1_16FlashAttnFwdSm90INS1_25CollectiveMainloopFwdSm90ILi2EN4cute5tupleIJNS5_1CILi1EEES8_S8_EEENS6_IJNS7_ILi192EEENS7_ILi128EEENS7_ILi64EEEEEELi64ENS_10bfloat16_tEfNS_4arch4Sm90ELb1ELb0ELb0ELb1ELb0ELb0ELb0ELb1ELb1ELb1ELb1ELb0EEENS1_21CollectiveEpilogueFwdINS6_IJSA_SC_SB_EEES9_SE_SG_Li384ELb1ELb1ELb1ELb0EEENS1_36VarlenDynamicPersistentTileSchedulerILi192ELi128ELi384ELi128ELb1ELb1ELb1ELb1ELb1ELb1EEEEEEEEEvNT_6ParamsE,(.L_x_16 - _ZN7cutlass13device_kernelIN5flash11enable_sm90INS1_16FlashAttnFwdSm90INS1_25CollectiveMainloopFwdSm90ILi2EN4cute5tupleIJNS5_1CILi1EEES8_S8_EEENS6_IJNS7_ILi192EEENS7_ILi128EEENS7_ILi64EEEEEELi64ENS_10bfloat16_tEfNS_4arch4Sm90ELb1ELb0ELb0ELb1ELb0ELb0ELb0ELb1ELb1ELb1ELb1ELb0EEENS1_21CollectiveEpilogueFwdINS6_IJSA_SC_SB_EEES9_SE_SG_Li384ELb1ELb1ELb1ELb0EEENS1_36VarlenDynamicPersistentTileSchedulerILi192ELi128ELi384ELi128ELb1ELb1ELb1ELb1ELb1ELb1EEEEEEEEEvNT_6ParamsE)
        .other          _ZN7cutlass13device_kernelIN5flash11enable_sm90INS1_16FlashAttnFwdSm90INS1_25CollectiveMainloopFwdSm90ILi2EN4cute5tupleIJNS5_1CILi1EEES8_S8_EEENS6_IJNS7_ILi192EEENS7_ILi128EEENS7_ILi64EEEEEELi64ENS_10bfloat16_tEfNS_4arch4Sm90ELb1ELb0ELb0ELb1ELb0ELb0ELb0ELb1ELb1ELb1ELb1ELb0EEENS1_21CollectiveEpilogueFwdINS6_IJSA_SC_SB_EEES9_SE_SG_Li384ELb1ELb1ELb1ELb0EEENS1_36VarlenDynamicPersistentTileSchedulerILi192ELi128ELi384ELi128ELb1ELb1ELb1ELb1ELb1ELb1EEEEEEEEEvNT_6ParamsE,@"STO_CUDA_ENTRY STV_DEFAULT"
_ZN7cutlass13device_kernelIN5flash11enable_sm90INS1_16FlashAttnFwdSm90INS1_25CollectiveMainloopFwdSm90ILi2EN4cute5tupleIJNS5_1CILi1EEES8_S8_EEENS6_IJNS7_ILi192EEENS7_ILi128EEENS7_ILi64EEEEEELi64ENS_10bfloat16_tEfNS_4arch4Sm90ELb1ELb0ELb0ELb1ELb0ELb0ELb0ELb1ELb1ELb1ELb1ELb0EEENS1_21CollectiveEpilogueFwdINS6_IJSA_SC_SB_EEES9_SE_SG_Li384ELb1ELb1ELb1ELb0EEENS1_36VarlenDynamicPersistentTileSchedulerILi192ELi128ELi384ELi128ELb1ELb1ELb1ELb1ELb1ELb1EEEEEEEEEvNT_6ParamsE:
[----:B------:R-:W-:Y:S01]  /*0000*/  LDC R1, c[0x0][0x37c] ;  /* 0x0000df00ff017b82 */ /* 0x000fe20000000800 */
[----:B------:R-:W-:Y:S05]  /*0010*/  EXIT ;  /* 0x000000000000794d */ /* 0x000fea0003800000 */
.L_x_7:
        /* <DEDUP_REMOVED lines=14> */
.L_x_16:


//--------------------- .text._ZN7cutlass13device_kernelIN5flash11enable_sm90INS1_16FlashAttnFwdSm90INS1_25CollectiveMainloopFwdSm90ILi2EN4cute5tupleIJNS5_1CILi1EEES8_S8_EEENS6_IJNS7_ILi192EEENS7_ILi128EEENS7_ILi64EEEEEELi64ENS_10bfloat16_tEfNS_4arch4Sm90ELb1ELb0ELb0ELb1ELb0ELb1ELb0ELb1ELb1ELb1ELb1ELb0EEENS1_21CollectiveEpilogueFwdINS6_IJSA_SC_SB_EEES9_SE_SG_Li384ELb1ELb1ELb1ELb0EEENS1_36VarlenDynamicPersistentTileSchedulerILi192ELi128ELi384ELi128ELb1ELb1ELb1ELb1ELb1ELb1EEEEEEEEEvNT_6ParamsE --------------------------
	.section	.text._ZN7cutlass13device_kernelIN5flash11enable_sm90INS1_16FlashAttnFwdSm90INS1_25CollectiveMainloopFwdSm90ILi2EN4cute5tupleIJNS5_1CILi1EEES8_S8_EEENS6_IJNS7_ILi192EEENS7_ILi128EEENS7_ILi64EEEEEELi64ENS_10bfloat16_tEfNS_4arch4Sm90ELb1ELb0ELb0ELb1ELb0ELb1ELb0ELb1ELb1ELb1ELb1ELb0EEENS1_21CollectiveEpilogueFwdINS6_IJSA_SC_SB_EEES9_SE_SG_Li384ELb1ELb1ELb1ELb0EEENS1_36VarlenDynamicPersistentTileSchedulerILi192ELi128ELi384ELi128ELb1ELb1ELb1ELb1ELb1ELb1EEEEEEEEEvNT_6ParamsE,"ax",@progbits
	.align	128
.text._ZN7cutlass13device_kernelIN5flash11enable_sm90INS1_16FlashAttnFwdSm90INS1_25CollectiveMainloopFwdSm90ILi2EN4cute5tupleIJNS5_1CILi1EEES8_S8_EEENS6_IJNS7_ILi192EEENS7_ILi128EEENS7_ILi64EEEEEELi64ENS_10bfloat16_tEfNS_4arch4Sm90ELb1ELb0ELb0ELb1ELb0ELb1ELb0ELb1ELb1ELb1ELb1ELb0EEENS1_21CollectiveEpilogueFwdINS6_IJSA_SC_SB_EEES9_SE_SG_Li384ELb1ELb1ELb1ELb0EEENS1_36VarlenDynamicPersistentTileSchedulerILi192ELi128ELi384ELi128ELb1ELb1ELb1ELb1ELb1ELb1EEEEEEEEEvNT_6ParamsE:
        .type           _ZN7cutlass13device_kernelIN5flash11enable_sm90INS1_16FlashAttnFwdSm90INS1_25CollectiveMainloopFwdSm90ILi2EN4cute5tupleIJNS5_1CILi1EEES8_S8_EEENS6_IJNS7_ILi192EEENS7_ILi128EEENS7_ILi64EEEEEELi64ENS_10bfloat16_tEfNS_4arch4Sm90ELb1ELb0ELb0ELb1ELb0ELb1ELb0ELb1ELb1ELb1ELb1ELb0EEENS1_21CollectiveEpilogueFwdINS6_IJSA_SC_SB_EEES9_SE_SG_Li384ELb1ELb1ELb1ELb0EEENS1_36VarlenDynamicPersistentTileSchedulerILi192ELi128ELi384ELi128ELb1ELb1ELb1ELb1ELb1ELb1EEEEEEEEEvNT_6ParamsE,@function
        .size           _ZN7cutlass13device_kernelIN5flash11enable_sm90INS1_16FlashAttnFwdSm90INS1_25CollectiveMainloopFwdSm90ILi2EN4cute5tupleIJNS5_1CILi1EEES8_S8_EEENS6_IJNS7_ILi192EEENS7_ILi128EEENS7_ILi64EEEEEELi64ENS_10bfloat16_tEfNS_4arch4Sm90ELb1ELb0ELb0ELb1ELb0ELb1ELb0ELb1ELb1ELb1ELb1ELb0EEENS1_21CollectiveEpilogueFwdINS6_IJSA_SC_SB_EEES9_SE_SG_Li384ELb1ELb1ELb1ELb0EEENS1_36VarlenDynamicPersistentTileSchedulerILi192ELi128ELi384ELi128ELb1ELb1ELb1ELb1ELb1ELb1EEEEEEEEEvNT_6ParamsE,(.L_x_17 - _ZN7cutlass13device_kernelIN5flash11enable_sm90INS1_16FlashAttnFwdSm90INS1_25CollectiveMainloopFwdSm90ILi2EN4cute5tupleIJNS5_1CILi1EEES8_S8_EEENS6_IJNS7_ILi192EEENS7_ILi128EEENS7_ILi64EEEEEELi64ENS_10bfloat16_tEfNS_4arch4Sm90ELb1ELb0ELb0ELb1ELb0ELb1ELb0ELb1ELb1ELb1ELb1ELb0EEENS1_21CollectiveEpilogueFwdINS6_IJSA_SC_SB_EEES9_SE_SG_Li384ELb1ELb1ELb1ELb0EEENS1_36VarlenDynamicPersistentTileSchedulerILi192ELi128ELi384ELi128ELb1ELb1ELb1ELb1ELb1ELb1EEEEEEEEEvNT_6ParamsE)
        .other          _ZN7cutlass13device_kernelIN5flash11enable_sm90INS1_16FlashAttnFwdSm90INS1_25CollectiveMainloopFwdSm90ILi2EN4cute5tupleIJNS5_1CILi1EEES8_S8_EEENS6_IJNS7_ILi192EEENS7_ILi128EEENS7_ILi64EEEEEELi64ENS_10bfloat16_tEfNS_4arch4Sm90ELb1ELb0ELb0ELb1ELb0ELb1ELb0ELb1ELb1ELb1ELb1ELb0EEENS1_21CollectiveEpilogueFwdINS6_IJSA_SC_SB_EEES9_SE_SG_Li384ELb1ELb1ELb1ELb0EEENS1_36VarlenDynamicPersistentTileSchedulerILi192ELi128ELi384ELi128ELb1ELb1ELb1ELb1ELb1ELb1EEEEEEEEEvNT_6ParamsE,@"STO_CUDA_ENTRY STV_DEFAULT"
_ZN7cutlass13device_kernelIN5flash11enable_sm90INS1_16FlashAttnFwdSm90INS1_25CollectiveMainloopFwdSm90ILi2EN4cute5tupleIJNS5_1CILi1EEES8_S8_EEENS6_IJNS7_ILi192EEENS7_ILi128EEENS7_ILi64EEEEEELi64ENS_10bfloat16_tEfNS_4arch4Sm90ELb1ELb0ELb0ELb1ELb0ELb1ELb0ELb1ELb1ELb1ELb1ELb0EEENS1_21CollectiveEpilogueFwdINS6_IJSA_SC_SB_EEES9_SE_SG_Li384ELb1ELb1ELb1ELb0EEENS1_36VarlenDynamicPersistentTileSchedulerILi192ELi128ELi384ELi128ELb1ELb1ELb1ELb1ELb1ELb1EEEEEEEEEvNT_6ParamsE:
[----:B------:R-:W-:Y:S01]  /*0000*/  LDC R1, c[0x0][0x37c] ;  /* 0x0000df00ff017b82 */ /* 0x000fe20000000800 */
[----:B------:R-:W-:Y:S05]  /*0010*/  EXIT ;  /* 0x000000000000794d */ /* 0x000fea0003800000 */
.L_x_8:
        /* <DEDUP_REMOVED lines=14> */
.L_x_17:


//--------------------- .nv.shared.reserved.0     --------------------------
	.section	.nv.shared.reserved.0,"aw",@nobits
	.weak		__nv_reservedSMEM_offset_0_alias
	.size		__nv_reservedSMEM_offset_0_alias, 0, 64
	.other		__nv_reservedSMEM_offset_0_alias,@"STO_CUDA_RESERVED_SHARED STV_DEFAULT"
__nv_reservedSMEM_offset_0_alias:
	.zero		0
	.zero		64


//--------------------- .nv.global                --------------------------
	.section	.nv.global,"aw",@nobits
.nv.global:
	.type		_ZN71_INTERNAL_5c05f718_35_flash_fwd_hdim64_bf16_split_sm90_cu_f3e6f9ee_38714cute1_E,@object
	.size		_ZN71_INTERNAL_5c05f718_35_flash_fwd_hdim64_bf16_split_sm90_cu_f3e6f9ee_38714cute1_E,(_ZN71_INTERNAL_5c05f718_35_flash_fwd_hdim64_bf16_split_sm90_cu_f3e6f9ee_38714cuda3std3__45__cpo6cbeginE - _ZN71_INTERNAL_5c05f718_35_flash_fwd_hdim64_bf16_split_sm90_cu_f3e6f9ee_38714cute1_E)
_ZN71_INTERNAL_5c05f718_35_flash_fwd_hdim64_bf16_split_sm90_cu_f3e6f9ee_38714cute1_E:
	.zero		1
	.type		_ZN71_INTERNAL_5c05f718_35_flash_fwd_hdim64_bf16_split_sm90_cu_f3e6f9ee_38714cuda3std3__45__cpo6cbeginE,@object
	.size		_ZN71_INTERNAL_5c05f718_35_flash_fwd_hdim64_bf16_split_sm90_cu_f3e6f9ee_38714cuda3std3__45__cpo6cbeginE,(_ZN71_INTERNAL_5c05f718_35_flash_fwd_hdim64_bf16_split_sm90_cu_f3e6f9ee_38714cuda3std3__48in_placeE - _ZN71_INTERNAL_5c05f718_35_flash_fwd_hdim64_bf16_split_sm90_cu_f3e6f9ee_38714cuda3std3__45__cpo6cbeginE)
_ZN71_INTERNAL_5c05f718_35_flash_fwd_hdim64_bf16_split_sm90_cu_f3e6f9ee_38714cuda3std3__45__cpo6cbeginE:
	.zero		1
	.type		_ZN71_INTERNAL_5c05f718_35_flash_fwd_hdim64_bf16_split_sm90_cu_f3e6f9ee_38714cuda3std3__48in_placeE,@object
	.size		_ZN71_INTERNAL_5c05f718_35_flash_fwd_hdim64_bf16_split_sm90_cu_f3e6f9ee_38714cuda3std3__48in_placeE,(_ZN71_INTERNAL_5c05f718_35_flash_fwd_hdim64_bf16_split_sm90_cu_f3e6f9ee_38714cuda3std6ranges3__45__cpo9iter_moveE - _ZN71_INTERNAL_5c05f718_35_flash_fwd_hdim64_bf16_split_sm90_cu_f3e6f9ee_38714cuda3std3__48in_placeE)
_ZN71_INTERNAL_5c05f718_35_flash_fwd_hdim64_bf16_split_sm90_cu_f3e6f9ee_38714cuda3std3__48in_placeE:
	.zero		1
	.type		_ZN71_INTERNAL_5c05f718_35_flash_fwd_hdim64_bf16_split_sm90_cu_f3e6f9ee_38714cuda3std6ranges3__45__cpo9iter_moveE,@object
	.size		_ZN71_INTERNAL_5c05f718_35_flash_fwd_hdim64_bf16_split_sm90_cu_f3e6f9ee_38714cuda3std6ranges3__45__cpo9iter_moveE,(_ZN71_INTERNAL_5c05f718_35_flash_fwd_hdim64_bf16_split_sm90_cu_f3e6f9ee_38714cuda3std3__45__cpo5beginE - _ZN71_INTERNAL_5c05f718_35_flash_fwd_hdim64_bf16_split_sm90_cu_f3e6f9ee_38714cuda3std6ranges3__45__cpo9iter_moveE)
_ZN71_INTERNAL_5c05f718_35_flash_fwd_hdim64_bf16_split_sm90_cu_f3e6f9ee_38714cuda3std6ranges3__45__cpo9iter_moveE:
	.zero		1
	.type		_ZN71_INTERNAL_5c05f718_35_flash_fwd_hdim64_bf16_split_sm90_cu_f3e6f9ee_38714cuda3std3__45__cpo5beginE,@object
	.size		_ZN71_INTERNAL_5c05f718_35_flash_fwd_hdim64_bf16_split_sm90_cu_f3e6f9ee_38714cuda3std3__45__cpo5beginE,(_ZN71_INTERNAL_5c05f718_35_flash_fwd_hdim64_bf16_split_sm90_cu_f3e6f9ee_38714cuda3std3__473_GLOBAL__N__5c05f718_35_flash_fwd_hdim64_bf16_split_sm90_cu_f3e6f9ee_38716ignoreE - _ZN71_INTERNAL_5c05f718_35_flash_fwd_hdim64_bf16_split_sm90_cu_f3e6f9ee_38714cuda3std3__45__cpo5beginE)
_ZN71_INTERNAL_5c05f718_35_flash_fwd_hdim64_bf16_split_sm90_cu_f3e6f9ee_38714cuda3std3__45__cpo5beginE:
	.zero		1
	.type		_ZN71_INTERNAL_5c05f718_35_flash_fwd_hdim64_bf16_split_sm90_cu_f3e6f9ee_38714cuda3std3__473_GLOBAL__N__5c05f718_35_flash_fwd_hdim64_bf16_split_sm90_cu_f3e6f9ee_38716ignoreE,@object
	.size		_ZN71_INTERNAL_5c05f718_35_flash_fwd_hdim64_bf16_split_sm90_cu_f3e6f9ee_38714cuda3std3__473_GLOBAL__N__5c05f718_35_flash_fwd_hdim64_bf16_split_sm90_cu_f3e6f9ee_38716ignoreE,(_ZN71_INTERNAL_5c05f718_35_flash_fwd_hdim64_bf16_split_sm90_cu_f3e6f9ee_38714cute7productE - _ZN71_INTERNAL_5c05f718_35_flash_fwd_hdim64_bf16_split_sm90_cu_f3e6f9ee_38714cuda3std3__473_GLOBAL__N__5c05f718_35_flash_fwd_hdim64_bf16_split_sm90_cu_f3e6f9ee_38716ignoreE)
_ZN71_INTERNAL_5c05f718_35_flash_fwd_hdim64_bf16_split_sm90_cu_f3e6f9ee_38714cuda3std3__473_GLOBAL__N__5c05f718_35_flash_fwd_hdim64_bf16_split_sm90_cu_f3e6f9ee_38716ignoreE:
	.zero		1
	.type		_ZN71_INTERNAL_5c05f718_35_flash_fwd_hdim64_bf16_split_sm90_cu_f3e6f9ee_38714cute7productE,@object
	.size		_ZN71_INTERNAL_5c05f718_35_flash_fwd_hdim64_bf16_split_sm90_cu_f3e6f9ee_38714cute7productE,(_ZN71_INTERNAL_5c05f718_35_flash_fwd_hdim64_bf16_split_sm90_cu_f3e6f9ee_38714cuda3std3__45__cpo3endE - _ZN71_INTERNAL_5c05f718_35_flash_fwd_hdim64_bf16_split_sm90_cu_f3e6f9ee_38714cute7productE)
_ZN71_INTERNAL_5c05f718_35_flash_fwd_hdim64_bf16_split_sm90_cu_f3e6f9ee_38714cute7productE:
	.zero		1
	.type		_ZN71_INTERNAL_5c05f718_35_flash_fwd_hdim64_bf16_split_sm90_cu_f3e6f9ee_38714cuda3std3__45__cpo3endE,@object
	.size		_ZN71_INTERNAL_5c05f718_35_flash_fwd_hdim64_bf16_split_sm90_cu_f3e6f9ee_38714cuda3std3__45__cpo3endE,(_ZN71_INTERNAL_5c05f718_35_flash_fwd_hdim64_bf16_split_sm90_cu_f3e6f9ee_38714cuda3std3__419piecewise_constructE - _ZN71_INTERNAL_5c05f718_35_flash_fwd_hdim64_bf16_split_sm90_cu_f3e6f9ee_38714cuda3std3__45__cpo3endE)
_ZN71_INTERNAL_5c05f718_35_flash_fwd_hdim64_bf16_split_sm90_cu_f3e6f9ee_38714cuda3std3__45__cpo3endE:
	.zero		1
	.type		_ZN71_INTERNAL_5c05f718_35_flash_fwd_hdim64_bf16_split_sm90_cu_f3e6f9ee_38714cuda3std3__419piecewise_constructE,@object
	.size		_ZN71_INTERNAL_5c05f718_35_flash_fwd_hdim64_bf16_split_sm90_cu_f3e6f9ee_38714cuda3std3__419piecewise_constructE,(_ZN71_INTERNAL_5c05f718_35_flash_fwd_hdim64_bf16_split_sm90_cu_f3e6f9ee_38714cuda3std3__45__cpo4cendE - _ZN71_INTERNAL_5c05f718_35_flash_fwd_hdim64_bf16_split_sm90_cu_f3e6f9ee_38714cuda3std3__419piecewise_constructE)
_ZN71_INTERNAL_5c05f718_35_flash_fwd_hdim64_bf16_split_sm90_cu_f3e6f9ee_38714cuda3std3__419piecewise_constructE:
	.zero		1
	.type		_ZN71_INTERNAL_5c05f718_35_flash_fwd_hdim64_bf16_split_sm90_cu_f3e6f9ee_38714cuda3std3__45__cpo4cendE,@object
	.size		_ZN71_INTERNAL_5c05f718_35_flash_fwd_hdim64_bf16_split_sm90_cu_f3e6f9ee_38714cuda3std3__45__cpo4cendE,(_ZN71_INTERNAL_5c05f718_35_flash_fwd_hdim64_bf16_split_sm90_cu_f3e6f9ee_38714cuda3std6ranges3__45__cpo4swapE - _ZN71_INTERNAL_5c05f718_35_flash_fwd_hdim64_bf16_split_sm90_cu_f3e6f9ee_38714cuda3std3__45__cpo4cendE)
_ZN71_INTERNAL_5c05f718_35_flash_fwd_hdim64_bf16_split_sm90_cu_f3e6f9ee_38714cuda3std3__45__cpo4cendE:
	.zero		1
	.type		_ZN71_INTERNAL_5c05f718_35_flash_fwd_hdim64_bf16_split_sm90_cu_f3e6f9ee_38714cuda3std6ranges3__45__cpo4swapE,@object
	.size		_ZN71_INTERNAL_5c05f718_35_flash_fwd_hdim64_bf16_split_sm90_cu_f3e6f9ee_38714cuda3std6ranges3__45__cpo4swapE,(.L_7 - _ZN71_INTERNAL_5c05f718_35_flash_fwd_hdim64_bf16_split_sm90_cu_f3e6f9ee_38714cuda3std6ranges3__45__cpo4swapE)
_ZN71_INTERNAL_5c05f718_35_flash_fwd_hdim64_bf16_split_sm90_cu_f3e6f9ee_38714cuda3std6ranges3__45__cpo4swapE:
	.zero		1
.L_7:


//--------------------- .nv.constant0._ZN7cutlass13device_kernelIN5flash11enable_sm90INS1_16FlashAttnFwdSm90INS1_25CollectiveMainloopFwdSm90ILi2EN4cute5tupleIJNS5_1CILi1EEES8_S8_EEENS6_IJNS7_ILi192EEESA_NS7_ILi64EEEEEELi64ENS_10bfloat16_tEfNS_4arch4Sm90ELb0ELb0ELb0ELb0ELb0ELb0ELb0ELb0ELb1ELb1ELb1ELb0EEENS1_21CollectiveEpilogueFwdINS6_IJSA_SB_SA_EEES9_SD_SF_Li384ELb0ELb1ELb1ELb0EEENS1_19SingleTileSchedulerILb0ELb1ELb1ELi192EEEEEEEEEvNT_6ParamsE --------------------------
	.section	.nv.constant0._ZN7cutlass13device_kernelIN5flash11enable_sm90INS1_16FlashAttnFwdSm90INS1_25CollectiveMainloopFwdSm90ILi2EN4cute5tupleIJNS5_1CILi1EEES8_S8_EEENS6_IJNS7_ILi192EEESA_NS7_ILi64EEEEEELi64ENS_10bfloat16_tEfNS_4arch4Sm90ELb0ELb0ELb0ELb0ELb0ELb0ELb0ELb0ELb1ELb1ELb1ELb0EEENS1_21CollectiveEpilogueFwdINS6_IJSA_SB_SA_EEES9_SD_SF_Li384ELb0ELb1ELb1ELb0EEENS1_19SingleTileSchedulerILb0ELb1ELb1ELi192EEEEEEEEEvNT_6ParamsE,"a",@progbits
	.sectionflags	@""
	.align	4
.nv.constant0._ZN7cutlass13device_kernelIN5flash11enable_sm90INS1_16FlashAttnFwdSm90INS1_25CollectiveMainloopFwdSm90ILi2EN4cute5tupleIJNS5_1CILi1EEES8_S8_EEENS6_IJNS7_ILi192EEESA_NS7_ILi64EEEEEELi64ENS_10bfloat16_tEfNS_4arch4Sm90ELb0ELb0ELb0ELb0ELb0ELb0ELb0ELb0ELb1ELb1ELb1ELb0EEENS1_21CollectiveEpilogueFwdINS6_IJSA_SB_SA_EEES9_SD_SF_Li384ELb0ELb1ELb1ELb0EEENS1_19SingleTileSchedulerILb0ELb1ELb1ELi192EEEEEEEEEvNT_6ParamsE:
	.zero		3456


//--------------------- .nv.constant0._ZN7cutlass13device_kernelIN5flash11enable_sm90INS1_16FlashAttnFwdSm90INS1_25CollectiveMainloopFwdSm90ILi2EN4cute5tupleIJNS5_1CILi1EEES8_S8_EEENS6_IJNS7_ILi192EEESA_NS7_ILi64EEEEEELi64ENS_10bfloat16_tEfNS_4arch4Sm90ELb0ELb0ELb0ELb1ELb0ELb0ELb0ELb0ELb1ELb1ELb1ELb0EEENS1_21CollectiveEpilogueFwdINS6_IJSA_SB_SA_EEES9_SD_SF_Li384ELb1ELb1ELb1ELb0EEENS1_36VarlenDynamicPersistentTileSchedulerILi192ELi192ELi384ELi128ELb1ELb1ELb1ELb0ELb1ELb1EEEEEEEEEvNT_6ParamsE --------------------------
	.section	.nv.constant0._ZN7cutlass13device_kernelIN5flash11enable_sm90INS1_16FlashAttnFwdSm90INS1_25CollectiveMainloopFwdSm90ILi2EN4cute5tupleIJNS5_1CILi1EEES8_S8_EEENS6_IJNS7_ILi192EEESA_NS7_ILi64EEEEEELi64ENS_10bfloat16_tEfNS_4arch4Sm90ELb0ELb0ELb0ELb1ELb0ELb0ELb0ELb0ELb1ELb1ELb1ELb0EEENS1_21CollectiveEpilogueFwdINS6_IJSA_SB_SA_EEES9_SD_SF_Li384ELb1ELb1ELb1ELb0EEENS1_36VarlenDynamicPersistentTileSchedulerILi192ELi192ELi384ELi128ELb1ELb1ELb1ELb0ELb1ELb1EEEEEEEEEvNT_6ParamsE,"a",@progbits
	.sectionflags	@""
	.align	4
.nv.constant0._ZN7cutlass13device_kernelIN5flash11enable_sm90INS1_16FlashAttnFwdSm90INS1_25CollectiveMainloopFwdSm90ILi2EN4cute5tupleIJNS5_1CILi1EEES8_S8_EEENS6_IJNS7_ILi192EEESA_NS7_ILi64EEEEEELi64ENS_10bfloat16_tEfNS_4arch4Sm90ELb0ELb0ELb0ELb1ELb0ELb0ELb0ELb0ELb1ELb1ELb1ELb0EEENS1_21CollectiveEpilogueFwdINS6_IJSA_SB_SA_EEES9_SD_SF_Li384ELb1ELb1ELb1ELb0EEENS1_36VarlenDynamicPersistentTileSchedulerILi192ELi192ELi384ELi128ELb1ELb1ELb1ELb0ELb1ELb1EEEEEEEEEvNT_6ParamsE:
	.zero		3584


//--------------------- .nv.constant0._ZN7cutlass13device_kernelIN5flash11enable_sm90INS1_16FlashAttnFwdSm90INS1_25CollectiveMainloopFwdSm90ILi2EN4cute5tupleIJNS5_1CILi1EEES8_S8_EEENS6_IJNS7_ILi192EEESA_NS7_ILi64EEEEEELi64ENS_10bfloat16_tEfNS_4arch4Sm90ELb0ELb0ELb0ELb1ELb0ELb1ELb0ELb0ELb1ELb1ELb1ELb0EEENS1_21CollectiveEpilogueFwdINS6_IJSA_SB_SA_EEES9_SD_SF_Li384ELb1ELb1ELb1ELb0EEENS1_36VarlenDynamicPersistentTileSchedulerILi192ELi192ELi384ELi128ELb1ELb1ELb1ELb0ELb1ELb1EEEEEEEEEvNT_6ParamsE --------------------------
	.section	.nv.constant0._ZN7cutlass13device_kernelIN5flash11enable_sm90INS1_16FlashAttnFwdSm90INS1_25CollectiveMainloopFwdSm90ILi2EN4cute5tupleIJNS5_1CILi1EEES8_S8_EEENS6_IJNS7_ILi192EEESA_NS7_ILi64EEEEEELi64ENS_10bfloat16_tEfNS_4arch4Sm90ELb0ELb0ELb0ELb1ELb0ELb1ELb0ELb0ELb1ELb1ELb1ELb0EEENS1_21CollectiveEpilogueFwdINS6_IJSA_SB_SA_EEES9_SD_SF_Li384ELb1ELb1ELb1ELb0EEENS1_36VarlenDynamicPersistentTileSchedulerILi192ELi192ELi384ELi128ELb1ELb1ELb1ELb0ELb1ELb1EEEEEEEEEvNT_6ParamsE,"a",@progbits
	.sectionflags	@""
	.align	4
.nv.constant0._ZN7cutlass13device_kernelIN5flash11enable_sm90INS1_16FlashAttnFwdSm90INS1_25CollectiveMainloopFwdSm90ILi2EN4cute5tupleIJNS5_1CILi1EEES8_S8_EEENS6_IJNS7_ILi192EEESA_NS7_ILi64EEEEEELi64ENS_10bfloat16_tEfNS_4arch4Sm90ELb0ELb0ELb0ELb1ELb0ELb1ELb0ELb0ELb1ELb1ELb1ELb0EEENS1_21CollectiveEpilogueFwdINS6_IJSA_SB_SA_EEES9_SD_SF_Li384ELb1ELb1ELb1ELb0EEENS1_36VarlenDynamicPersistentTileSchedulerILi192ELi192ELi384ELi128ELb1ELb1ELb1ELb0ELb1ELb1EEEEEEEEEvNT_6ParamsE:
	.zero		3584


//--------------------- .nv.constant0._ZN7cutlass13device_kernelIN5flash11enable_sm90INS1_16FlashAttnFwdSm90INS1_25CollectiveMainloopFwdSm90ILi2EN4cute5tupleIJNS5_1CILi1EEES8_S8_EEENS6_IJNS7_ILi192EEENS7_ILi128EEENS7_ILi64EEEEEELi64ENS_10bfloat16_tEfNS_4arch4Sm90ELb0ELb1ELb0ELb0ELb0ELb0ELb0ELb1ELb1ELb1ELb1ELb0EEENS1_21CollectiveEpilogueFwdINS6_IJSA_SC_SB_EEES9_SE_SG_Li384ELb0ELb1ELb1ELb0EEENS1_19SingleTileSchedulerILb0ELb1ELb1ELi192EEEEEEEEEvNT_6ParamsE --------------------------
	.section	.nv.constant0._ZN7cutlass13device_kernelIN5flash11enable_sm90INS1_16FlashAttnFwdSm90INS1_25CollectiveMainloopFwdSm90ILi2EN4cute5tupleIJNS5_1CILi1EEES8_S8_EEENS6_IJNS7_ILi192EEENS7_ILi128EEENS7_ILi64EEEEEELi64ENS_10bfloat16_tEfNS_4arch4Sm90ELb0ELb1ELb0ELb0ELb0ELb0ELb0ELb1ELb1ELb1ELb1ELb0EEENS1_21CollectiveEpilogueFwdINS6_IJSA_SC_SB_EEES9_SE_SG_Li384ELb0ELb1ELb1ELb0EEENS1_19SingleTileSchedulerILb0ELb1ELb1ELi192EEEEEEEEEvNT_6ParamsE,"a",@progbits
	.sectionflags	@""
	.align	4
.nv.constant0._ZN7cutlass13device_kernelIN5flash11enable_sm90INS1_16FlashAttnFwdSm90INS1_25CollectiveMainloopFwdSm90ILi2EN4cute5tupleIJNS5_1CILi1EEES8_S8_EEENS6_IJNS7_ILi192EEENS7_ILi128EEENS7_ILi64EEEEEELi64ENS_10bfloat16_tEfNS_4arch4Sm90ELb0ELb1ELb0ELb0ELb0ELb0ELb0ELb1ELb1ELb1ELb1ELb0EEENS1_21CollectiveEpilogueFwdINS6_IJSA_SC_SB_EEES9_SE_SG_Li384ELb0ELb1ELb1ELb0EEENS1_19SingleTileSchedulerILb0ELb1ELb1ELi192EEEEEEEEEvNT_6ParamsE:
	.zero		3456


//--------------------- .nv.constant0._ZN7cutlass13device_kernelIN5flash11enable_sm90INS1_16FlashAttnFwdSm90INS1_25CollectiveMainloopFwdSm90ILi2EN4cute5tupleIJNS5_1CILi1EEES8_S8_EEENS6_IJNS7_ILi192EEENS7_ILi128EEENS7_ILi64EEEEEELi64ENS_10bfloat16_tEfNS_4arch4Sm90ELb0ELb1ELb0ELb1ELb0ELb0ELb0ELb1ELb1ELb1ELb1ELb0EEENS1_21CollectiveEpilogueFwdINS6_IJSA_SC_SB_EEES9_SE_SG_Li384ELb1ELb1ELb1ELb0EEENS1_36VarlenDynamicPersistentTileSchedulerILi192ELi128ELi384ELi128ELb1ELb1ELb1ELb1ELb0ELb1EEEEEEEEEvNT_6ParamsE --------------------------
	.section	.nv.constant0._ZN7cutlass13device_kernelIN5flash11enable_sm90INS1_16FlashAttnFwdSm90INS1_25CollectiveMainloopFwdSm90ILi2EN4cute5tupleIJNS5_1CILi1EEES8_S8_EEENS6_IJNS7_ILi192EEENS7_ILi128EEENS7_ILi64EEEEEELi64ENS_10bfloat16_tEfNS_4arch4Sm90ELb0ELb1ELb0ELb1ELb0ELb0ELb0ELb1ELb1ELb1ELb1ELb0EEENS1_21CollectiveEpilogueFwdINS6_IJSA_SC_SB_EEES9_SE_SG_Li384ELb1ELb1ELb1ELb0EEENS1_36VarlenDynamicPersistentTileSchedulerILi192ELi128ELi384ELi128ELb1ELb1ELb1ELb1ELb0ELb1EEEEEEEEEvNT_6ParamsE,"a",@progbits
	.sectionflags	@""
	.align	4
.nv.constant0._ZN7cutlass13device_kernelIN5flash11enable_sm90INS1_16FlashAttnFwdSm90INS1_25CollectiveMainloopFwdSm90ILi2EN4cute5tupleIJNS5_1CILi1EEES8_S8_EEENS6_IJNS7_ILi192EEENS7_ILi128EEENS7_ILi64EEEEEELi64ENS_10bfloat16_tEfNS_4arch4Sm90ELb0ELb1ELb0ELb1ELb0ELb0ELb0ELb1ELb1ELb1ELb1ELb0EEENS1_21CollectiveEpilogueFwdINS6_IJSA_SC_SB_EEES9_SE_SG_Li384ELb1ELb1ELb1ELb0EEENS1_36VarlenDynamicPersistentTileSchedulerILi192ELi128ELi384ELi128ELb1ELb1ELb1ELb1ELb0ELb1EEEEEEEEEvNT_6ParamsE:
	.zero		3584


//--------------------- .nv.constant0._ZN7cutlass13device_kernelIN5flash11enable_sm90INS1_16FlashAttnFwdSm90INS1_25CollectiveMainloopFwdSm90ILi2EN4cute5tupleIJNS5_1CILi1EEES8_S8_EEENS6_IJNS7_ILi192EEENS7_ILi128EEENS7_ILi64EEEEEELi64ENS_10bfloat16_tEfNS_4arch4Sm90ELb0ELb1ELb0ELb1ELb0ELb1ELb0ELb1ELb1ELb1ELb1ELb0EEENS1_21CollectiveEpilogueFwdINS6_IJSA_SC_SB_EEES9_SE_SG_Li384ELb1ELb1ELb1ELb0EEENS1_36VarlenDynamicPersistentTileSchedulerILi192ELi128ELi384ELi128ELb1ELb1ELb1ELb1ELb0ELb1EEEEEEEEEvNT_6ParamsE --------------------------
	.section	.nv.constant0._ZN7cutlass13device_kernelIN5flash11enable_sm90INS1_16FlashAttnFwdSm90INS1_25CollectiveMainloopFwdSm90ILi2EN4cute5tupleIJNS5_1CILi1EEES8_S8_EEENS6_IJNS7_ILi192EEENS7_ILi128EEENS7_ILi64EEEEEELi64ENS_10bfloat16_tEfNS_4arch4Sm90ELb0ELb1ELb0ELb1ELb0ELb1ELb0ELb1ELb1ELb1ELb1ELb0EEENS1_21CollectiveEpilogueFwdINS6_IJSA_SC_SB_EEES9_SE_SG_Li384ELb1ELb1ELb1ELb0EEENS1_36VarlenDynamicPersistentTileSchedulerILi192ELi128ELi384ELi128ELb1ELb1ELb1ELb1ELb0ELb1EEEEEEEEEvNT_6ParamsE,"a",@progbits
	.sectionflags	@""
	.align	4
.nv.constant0._ZN7cutlass13device_kernelIN5flash11enable_sm90INS1_16FlashAttnFwdSm90INS1_25CollectiveMainloopFwdSm90ILi2EN4cute5tupleIJNS5_1CILi1EEES8_S8_EEENS6_IJNS7_ILi192EEENS7_ILi128EEENS7_ILi64EEEEEELi64ENS_10bfloat16_tEfNS_4arch4Sm90ELb0ELb1ELb0ELb1ELb0ELb1ELb0ELb1ELb1ELb1ELb1ELb0EEENS1_21CollectiveEpilogueFwdINS6_IJSA_SC_SB_EEES9_SE_SG_Li384ELb1ELb1ELb1ELb0EEENS1_36VarlenDynamicPersistentTileSchedulerILi192ELi128ELi384ELi128ELb1ELb1ELb1ELb1ELb0ELb1EEEEEEEEEvNT_6ParamsE:
	.zero		3584


//--------------------- .nv.constant0._ZN7cutlass13device_kernelIN5flash11enable_sm90INS1_16FlashAttnFwdSm90INS1_25CollectiveMainloopFwdSm90ILi2EN4cute5tupleIJNS5_1CILi1EEES8_S8_EEENS6_IJNS7_ILi192EEENS7_ILi128EEENS7_ILi64EEEEEELi64ENS_10bfloat16_tEfNS_4arch4Sm90ELb1ELb0ELb0ELb0ELb0ELb0ELb0ELb1ELb1ELb1ELb1ELb0EEENS1_21CollectiveEpilogueFwdINS6_IJSA_SC_SB_EEES9_SE_SG_Li384ELb0ELb1ELb1ELb0EEENS1_19SingleTileSchedulerILb0ELb1ELb1ELi192EEEEEEEEEvNT_6ParamsE --------------------------
	.section	.nv.constant0._ZN7cutlass13device_kernelIN5flash11enable_sm90INS1_16FlashAttnFwdSm90INS1_25CollectiveMainloopFwdSm90ILi2EN4cute5tupleIJNS5_1CILi1EEES8_S8_EEENS6_IJNS7_ILi192EEENS7_ILi128EEENS7_ILi64EEEEEELi64ENS_10bfloat16_tEfNS_4arch4Sm90ELb1ELb0ELb0ELb0ELb0ELb0ELb0ELb1ELb1ELb1ELb1ELb0EEENS1_21CollectiveEpilogueFwdINS6_IJSA_SC_SB_EEES9_SE_SG_Li384ELb0ELb1ELb1ELb0EEENS1_19SingleTileSchedulerILb0ELb1ELb1ELi192EEEEEEEEEvNT_6ParamsE,"a",@progbits
	.sectionflags	@""
	.align	4
.nv.constant0._ZN7cutlass13device_kernelIN5flash11enable_sm90INS1_16FlashAttnFwdSm90INS1_25CollectiveMainloopFwdSm90ILi2EN4cute5tupleIJNS5_1CILi1EEES8_S8_EEENS6_IJNS7_ILi192EEENS7_ILi128EEENS7_ILi64EEEEEELi64ENS_10bfloat16_tEfNS_4arch4Sm90ELb1ELb0ELb0ELb0ELb0ELb0ELb0ELb1ELb1ELb1ELb1ELb0EEENS1_21CollectiveEpilogueFwdINS6_IJSA_SC_SB_EEES9_SE_SG_Li384ELb0ELb1ELb1ELb0EEENS1_19SingleTileSchedulerILb0ELb1ELb1ELi192EEEEEEEEEvNT_6ParamsE:
	.zero		3456


//--------------------- .nv.constant0._ZN7cutlass13device_kernelIN5flash11enable_sm90INS1_16FlashAttnFwdSm90INS1_25CollectiveMainloopFwdSm90ILi2EN4cute5tupleIJNS5_1CILi1EEES8_S8_EEENS6_IJNS7_ILi192EEENS7_ILi128EEENS7_ILi64EEEEEELi64ENS_10bfloat16_tEfNS_4arch4Sm90ELb1ELb0ELb0ELb1ELb0ELb0ELb0ELb1ELb1ELb1ELb1ELb0EEENS1_21CollectiveEpilogueFwdINS6_IJSA_SC_SB_EEES9_SE_SG_Li384ELb1ELb1ELb1ELb0EEENS1_36VarlenDynamicPersistentTileSchedulerILi192ELi128ELi384ELi128ELb1ELb1ELb1ELb1ELb1ELb1EEEEEEEEEvNT_6ParamsE --------------------------
	.section	.nv.constant0._ZN7cutlass13device_kernelIN5flash11enable_sm90INS1_16FlashAttnFwdSm90INS1_25CollectiveMainloopFwdSm90ILi2EN4cute5tupleIJNS5_1CILi1EEES8_S8_EEENS6_IJNS7_ILi192EEENS7_ILi128EEENS7_ILi64EEEEEELi64ENS_10bfloat16_tEfNS_4arch4Sm90ELb1ELb0ELb0ELb1ELb0ELb0ELb0ELb1ELb1ELb1ELb1ELb0EEENS1_21CollectiveEpilogueFwdINS6_IJSA_SC_SB_EEES9_SE_SG_Li384ELb1ELb1ELb1ELb0EEENS1_36VarlenDynamicPersistentTileSchedulerILi192ELi128ELi384ELi128ELb1ELb1ELb1ELb1ELb1ELb1EEEEEEEEEvNT_6ParamsE,"a",@progbits
	.sectionflags	@""
	.align	4
.nv.constant0._ZN7cutlass13device_kernelIN5flash11enable_sm90INS1_16FlashAttnFwdSm90INS1_25CollectiveMainloopFwdSm90ILi2EN4cute5tupleIJNS5_1CILi1EEES8_S8_EEENS6_IJNS7_ILi192EEENS7_ILi128EEENS7_ILi64EEEEEELi64ENS_10bfloat16_tEfNS_4arch4Sm90ELb1ELb0ELb0ELb1ELb0ELb0ELb0ELb1ELb1ELb1ELb1ELb0EEENS1_21CollectiveEpilogueFwdINS6_IJSA_SC_SB_EEES9_SE_SG_Li384ELb1ELb1ELb1ELb0EEENS1_36VarlenDynamicPersistentTileSchedulerILi192ELi128ELi384ELi128ELb1ELb1ELb1ELb1ELb1ELb1EEEEEEEEEvNT_6ParamsE:
	.zero		3584


//--------------------- .nv.constant0._ZN7cutlass13device_kernelIN5flash11enable_sm90INS1_16FlashAttnFwdSm90INS1_25CollectiveMainloopFwdSm90ILi2EN4cute5tupleIJNS5_1CILi1EEES8_S8_EEENS6_IJNS7_ILi192EEENS7_ILi128EEENS7_ILi64EEEEEELi64ENS_10bfloat16_tEfNS_4arch4Sm90ELb1ELb0ELb0ELb1ELb0ELb1ELb0ELb1ELb1ELb1ELb1ELb0EEENS1_21CollectiveEpilogueFwdINS6_IJSA_SC_SB_EEES9_SE_SG_Li384ELb1ELb1ELb1ELb0EEENS1_36VarlenDynamicPersistentTileSchedulerILi192ELi128ELi384ELi128ELb1ELb1ELb1ELb1ELb1ELb1EEEEEEEEEvNT_6ParamsE --------------------------
	.section	.nv.constant0._ZN7cutlass13device_kernelIN5flash11enable_sm90INS1_16FlashAttnFwdSm90INS1_25CollectiveMainloopFwdSm90ILi2EN4cute5tupleIJNS5_1CILi1EEES8_S8_EEENS6_IJNS7_ILi192EEENS7_ILi128EEENS7_ILi64EEEEEELi64ENS_10bfloat16_tEfNS_4arch4Sm90ELb1ELb0ELb0ELb1ELb0ELb1ELb0ELb1ELb1ELb1ELb1ELb0EEENS1_21CollectiveEpilogueFwdINS6_IJSA_SC_SB_EEES9_SE_SG_Li384ELb1ELb1ELb1ELb0EEENS1_36VarlenDynamicPersistentTileSchedulerILi192ELi128ELi384ELi128ELb1ELb1ELb1ELb1ELb1ELb1EEEEEEEEEvNT_6ParamsE,"a",@progbits
	.sectionflags	@""
	.align	4
.nv.constant0._ZN7cutlass13device_kernelIN5flash11enable_sm90INS1_16FlashAttnFwdSm90INS1_25CollectiveMainloopFwdSm90ILi2EN4cute5tupleIJNS5_1CILi1EEES8_S8_EEENS6_IJNS7_ILi192EEENS7_ILi128EEENS7_ILi64EEEEEELi64ENS_10bfloat16_tEfNS_4arch4Sm90ELb1ELb0ELb0ELb1ELb0ELb1ELb0ELb1ELb1ELb1ELb1ELb0EEENS1_21CollectiveEpilogueFwdINS6_IJSA_SC_SB_EEES9_SE_SG_Li384ELb1ELb1ELb1ELb0EEENS1_36VarlenDynamicPersistentTileSchedulerILi192ELi128ELi384ELi128ELb1ELb1ELb1ELb1ELb1ELb1EEEEEEEEEvNT_6ParamsE:
	.zero		3584


//--------------------- SYMBOLS --------------------------

	.type		.nv.reservedSmem.offset0,@object
	.size		.nv.reservedSmem.offset0,0x4
